//
// Generated by NVIDIA NVVM Compiler
//
// Compiler Build ID: CL-36424714
// Cuda compilation tools, release 13.0, V13.0.88
// Based on NVVM 20.0.0
//

.version 9.0
.target sm_100
.address_size 64

	// .globl	_Z6reduceILj1024EEvPjS0_m
// _ZZ6reduceILj1024EEvPjS0_mE5sdata has been demoted
// _ZZ6reduceILj512EEvPjS0_mE5sdata has been demoted
// _ZZ6reduceILj256EEvPjS0_mE5sdata has been demoted
// _ZZ6reduceILj128EEvPjS0_mE5sdata has been demoted
// _ZZ6reduceILj64EEvPjS0_mE5sdata has been demoted
// _ZZ6reduceILj32EEvPjS0_mE5sdata has been demoted
// _ZZ6reduceILj16EEvPjS0_mE5sdata has been demoted
// _ZZ6reduceILj8EEvPjS0_mE5sdata has been demoted
// _ZZ6reduceILj4EEvPjS0_mE5sdata has been demoted
// _ZZ6reduceILj2EEvPjS0_mE5sdata has been demoted
// _ZZ6reduceILj1EEvPjS0_mE5sdata has been demoted

.visible .entry _Z6reduceILj1024EEvPjS0_m(
	.param .u64 .ptr .align 1 _Z6reduceILj1024EEvPjS0_m_param_0,
	.param .u64 .ptr .align 1 _Z6reduceILj1024EEvPjS0_m_param_1,
	.param .u64 _Z6reduceILj1024EEvPjS0_m_param_2
)
{
	.reg .pred 	%p<7>;
	.reg .b32 	%r<45>;
	.reg .b64 	%rd<11>;
	// demoted variable
	.shared .align 4 .b8 _ZZ6reduceILj1024EEvPjS0_mE5sdata[4096];
	ld.param.u64 	%rd2, [_Z6reduceILj1024EEvPjS0_m_param_0];
	ld.param.u64 	%rd1, [_Z6reduceILj1024EEvPjS0_m_param_1];
	cvta.to.global.u64 	%rd3, %rd2;
	mov.u32 	%r1, %tid.x;
	mov.u32 	%r2, %ctaid.x;
	mov.u32 	%r4, %ntid.x;
	mul.lo.s32 	%r5, %r4, %r2;
	shl.b32 	%r6, %r5, 1;
	add.s32 	%r7, %r6, %r1;
	mul.wide.u32 	%rd4, %r7, 4;
	add.s64 	%rd5, %rd3, %rd4;
	ld.global.u32 	%r8, [%rd5];
	shl.b32 	%r9, %r4, 2;
	cvt.u64.u32 	%rd6, %r9;
	add.s64 	%rd7, %rd5, %rd6;
	ld.global.u32 	%r10, [%rd7];
	add.s32 	%r11, %r10, %r8;
	shl.b32 	%r12, %r1, 2;
	mov.u32 	%r13, _ZZ6reduceILj1024EEvPjS0_mE5sdata;
	add.s32 	%r3, %r13, %r12;
	st.shared.u32 	[%r3], %r11;
	bar.sync 	0;
	setp.gt.u32 	%p1, %r1, 511;
	@%p1 bra 	$L__BB0_2;
	ld.shared.u32 	%r14, [%r3+2048];
	ld.shared.u32 	%r15, [%r3];
	add.s32 	%r16, %r15, %r14;
	st.shared.u32 	[%r3], %r16;
$L__BB0_2:
	bar.sync 	0;
	setp.gt.u32 	%p2, %r1, 255;
	@%p2 bra 	$L__BB0_4;
	ld.shared.u32 	%r17, [%r3+1024];
	ld.shared.u32 	%r18, [%r3];
	add.s32 	%r19, %r18, %r17;
	st.shared.u32 	[%r3], %r19;
$L__BB0_4:
	bar.sync 	0;
	setp.gt.u32 	%p3, %r1, 127;
	@%p3 bra 	$L__BB0_6;
	ld.shared.u32 	%r20, [%r3+512];
	ld.shared.u32 	%r21, [%r3];
	add.s32 	%r22, %r21, %r20;
	st.shared.u32 	[%r3], %r22;
$L__BB0_6:
	bar.sync 	0;
	setp.gt.u32 	%p4, %r1, 63;
	@%p4 bra 	$L__BB0_8;
	ld.shared.u32 	%r23, [%r3+256];
	ld.shared.u32 	%r24, [%r3];
	add.s32 	%r25, %r24, %r23;
	st.shared.u32 	[%r3], %r25;
$L__BB0_8:
	bar.sync 	0;
	setp.gt.u32 	%p5, %r1, 31;
	@%p5 bra 	$L__BB0_11;
	ld.volatile.shared.u32 	%r26, [%r3+128];
	ld.volatile.shared.u32 	%r27, [%r3];
	add.s32 	%r28, %r27, %r26;
	st.volatile.shared.u32 	[%r3], %r28;
	ld.volatile.shared.u32 	%r29, [%r3+64];
	ld.volatile.shared.u32 	%r30, [%r3];
	add.s32 	%r31, %r30, %r29;
	st.volatile.shared.u32 	[%r3], %r31;
	ld.volatile.shared.u32 	%r32, [%r3+32];
	ld.volatile.shared.u32 	%r33, [%r3];
	add.s32 	%r34, %r33, %r32;
	st.volatile.shared.u32 	[%r3], %r34;
	ld.volatile.shared.u32 	%r35, [%r3+16];
	ld.volatile.shared.u32 	%r36, [%r3];
	add.s32 	%r37, %r36, %r35;
	st.volatile.shared.u32 	[%r3], %r37;
	ld.volatile.shared.u32 	%r38, [%r3+8];
	ld.volatile.shared.u32 	%r39, [%r3];
	add.s32 	%r40, %r39, %r38;
	st.volatile.shared.u32 	[%r3], %r40;
	ld.volatile.shared.u32 	%r41, [%r3+4];
	ld.volatile.shared.u32 	%r42, [%r3];
	add.s32 	%r43, %r42, %r41;
	st.volatile.shared.u32 	[%r3], %r43;
	setp.ne.s32 	%p6, %r1, 0;
	@%p6 bra 	$L__BB0_11;
	ld.shared.u32 	%r44, [_ZZ6reduceILj1024EEvPjS0_mE5sdata];
	cvta.to.global.u64 	%rd8, %rd1;
	mul.wide.u32 	%rd9, %r2, 4;
	add.s64 	%rd10, %rd8, %rd9;
	st.global.u32 	[%rd10], %r44;
$L__BB0_11:
	ret;

}
	// .globl	_Z6reduceILj512EEvPjS0_m
.visible .entry _Z6reduceILj512EEvPjS0_m(
	.param .u64 .ptr .align 1 _Z6reduceILj512EEvPjS0_m_param_0,
	.param .u64 .ptr .align 1 _Z6reduceILj512EEvPjS0_m_param_1,
	.param .u64 _Z6reduceILj512EEvPjS0_m_param_2
)
{
	.reg .pred 	%p<6>;
	.reg .b32 	%r<42>;
	.reg .b64 	%rd<11>;
	// demoted variable
	.shared .align 4 .b8 _ZZ6reduceILj512EEvPjS0_mE5sdata[4096];
	ld.param.u64 	%rd2, [_Z6reduceILj512EEvPjS0_m_param_0];
	ld.param.u64 	%rd1, [_Z6reduceILj512EEvPjS0_m_param_1];
	cvta.to.global.u64 	%rd3, %rd2;
	mov.u32 	%r1, %tid.x;
	mov.u32 	%r2, %ctaid.x;
	mov.u32 	%r4, %ntid.x;
	mul.lo.s32 	%r5, %r4, %r2;
	shl.b32 	%r6, %r5, 1;
	add.s32 	%r7, %r6, %r1;
	mul.wide.u32 	%rd4, %r7, 4;
	add.s64 	%rd5, %rd3, %rd4;
	ld.global.u32 	%r8, [%rd5];
	shl.b32 	%r9, %r4, 2;
	cvt.u64.u32 	%rd6, %r9;
	add.s64 	%rd7, %rd5, %rd6;
	ld.global.u32 	%r10, [%rd7];
	add.s32 	%r11, %r10, %r8;
	shl.b32 	%r12, %r1, 2;
	mov.u32 	%r13, _ZZ6reduceILj512EEvPjS0_mE5sdata;
	add.s32 	%r3, %r13, %r12;
	st.shared.u32 	[%r3], %r11;
	bar.sync 	0;
	setp.gt.u32 	%p1, %r1, 255;
	@%p1 bra 	$L__BB1_2;
	ld.shared.u32 	%r14, [%r3+1024];
	ld.shared.u32 	%r15, [%r3];
	add.s32 	%r16, %r15, %r14;
	st.shared.u32 	[%r3], %r16;
$L__BB1_2:
	bar.sync 	0;
	setp.gt.u32 	%p2, %r1, 127;
	@%p2 bra 	$L__BB1_4;
	ld.shared.u32 	%r17, [%r3+512];
	ld.shared.u32 	%r18, [%r3];
	add.s32 	%r19, %r18, %r17;
	st.shared.u32 	[%r3], %r19;
$L__BB1_4:
	bar.sync 	0;
	setp.gt.u32 	%p3, %r1, 63;
	@%p3 bra 	$L__BB1_6;
	ld.shared.u32 	%r20, [%r3+256];
	ld.shared.u32 	%r21, [%r3];
	add.s32 	%r22, %r21, %r20;
	st.shared.u32 	[%r3], %r22;
$L__BB1_6:
	bar.sync 	0;
	setp.gt.u32 	%p4, %r1, 31;
	@%p4 bra 	$L__BB1_9;
	ld.volatile.shared.u32 	%r23, [%r3+128];
	ld.volatile.shared.u32 	%r24, [%r3];
	add.s32 	%r25, %r24, %r23;
	st.volatile.shared.u32 	[%r3], %r25;
	ld.volatile.shared.u32 	%r26, [%r3+64];
	ld.volatile.shared.u32 	%r27, [%r3];
	add.s32 	%r28, %r27, %r26;
	st.volatile.shared.u32 	[%r3], %r28;
	ld.volatile.shared.u32 	%r29, [%r3+32];
	ld.volatile.shared.u32 	%r30, [%r3];
	add.s32 	%r31, %r30, %r29;
	st.volatile.shared.u32 	[%r3], %r31;
	ld.volatile.shared.u32 	%r32, [%r3+16];
	ld.volatile.shared.u32 	%r33, [%r3];
	add.s32 	%r34, %r33, %r32;
	st.volatile.shared.u32 	[%r3], %r34;
	ld.volatile.shared.u32 	%r35, [%r3+8];
	ld.volatile.shared.u32 	%r36, [%r3];
	add.s32 	%r37, %r36, %r35;
	st.volatile.shared.u32 	[%r3], %r37;
	ld.volatile.shared.u32 	%r38, [%r3+4];
	ld.volatile.shared.u32 	%r39, [%r3];
	add.s32 	%r40, %r39, %r38;
	st.volatile.shared.u32 	[%r3], %r40;
	setp.ne.s32 	%p5, %r1, 0;
	@%p5 bra 	$L__BB1_9;
	ld.shared.u32 	%r41, [_ZZ6reduceILj512EEvPjS0_mE5sdata];
	cvta.to.global.u64 	%rd8, %rd1;
	mul.wide.u32 	%rd9, %r2, 4;
	add.s64 	%rd10, %rd8, %rd9;
	st.global.u32 	[%rd10], %r41;
$L__BB1_9:
	ret;

}
	// .globl	_Z6reduceILj256EEvPjS0_m
.visible .entry _Z6reduceILj256EEvPjS0_m(
	.param .u64 .ptr .align 1 _Z6reduceILj256EEvPjS0_m_param_0,
	.param .u64 .ptr .align 1 _Z6reduceILj256EEvPjS0_m_param_1,
	.param .u64 _Z6reduceILj256EEvPjS0_m_param_2
)
{
	.reg .pred 	%p<5>;
	.reg .b32 	%r<39>;
	.reg .b64 	%rd<11>;
	// demoted variable
	.shared .align 4 .b8 _ZZ6reduceILj256EEvPjS0_mE5sdata[4096];
	ld.param.u64 	%rd2, [_Z6reduceILj256EEvPjS0_m_param_0];
	ld.param.u64 	%rd1, [_Z6reduceILj256EEvPjS0_m_param_1];
	cvta.to.global.u64 	%rd3, %rd2;
	mov.u32 	%r1, %tid.x;
	mov.u32 	%r2, %ctaid.x;
	mov.u32 	%r4, %ntid.x;
	mul.lo.s32 	%r5, %r4, %r2;
	shl.b32 	%r6, %r5, 1;
	add.s32 	%r7, %r6, %r1;
	mul.wide.u32 	%rd4, %r7, 4;
	add.s64 	%rd5, %rd3, %rd4;
	ld.global.u32 	%r8, [%rd5];
	shl.b32 	%r9, %r4, 2;
	cvt.u64.u32 	%rd6, %r9;
	add.s64 	%rd7, %rd5, %rd6;
	ld.global.u32 	%r10, [%rd7];
	add.s32 	%r11, %r10, %r8;
	shl.b32 	%r12, %r1, 2;
	mov.u32 	%r13, _ZZ6reduceILj256EEvPjS0_mE5sdata;
	add.s32 	%r3, %r13, %r12;
	st.shared.u32 	[%r3], %r11;
	bar.sync 	0;
	setp.gt.u32 	%p1, %r1, 127;
	@%p1 bra 	$L__BB2_2;
	ld.shared.u32 	%r14, [%r3+512];
	ld.shared.u32 	%r15, [%r3];
	add.s32 	%r16, %r15, %r14;
	st.shared.u32 	[%r3], %r16;
$L__BB2_2:
	bar.sync 	0;
	setp.gt.u32 	%p2, %r1, 63;
	@%p2 bra 	$L__BB2_4;
	ld.shared.u32 	%r17, [%r3+256];
	ld.shared.u32 	%r18, [%r3];
	add.s32 	%r19, %r18, %r17;
	st.shared.u32 	[%r3], %r19;
$L__BB2_4:
	bar.sync 	0;
	setp.gt.u32 	%p3, %r1, 31;
	@%p3 bra 	$L__BB2_7;
	ld.volatile.shared.u32 	%r20, [%r3+128];
	ld.volatile.shared.u32 	%r21, [%r3];
	add.s32 	%r22, %r21, %r20;
	st.volatile.shared.u32 	[%r3], %r22;
	ld.volatile.shared.u32 	%r23, [%r3+64];
	ld.volatile.shared.u32 	%r24, [%r3];
	add.s32 	%r25, %r24, %r23;
	st.volatile.shared.u32 	[%r3], %r25;
	ld.volatile.shared.u32 	%r26, [%r3+32];
	ld.volatile.shared.u32 	%r27, [%r3];
	add.s32 	%r28, %r27, %r26;
	st.volatile.shared.u32 	[%r3], %r28;
	ld.volatile.shared.u32 	%r29, [%r3+16];
	ld.volatile.shared.u32 	%r30, [%r3];
	add.s32 	%r31, %r30, %r29;
	st.volatile.shared.u32 	[%r3], %r31;
	ld.volatile.shared.u32 	%r32, [%r3+8];
	ld.volatile.shared.u32 	%r33, [%r3];
	add.s32 	%r34, %r33, %r32;
	st.volatile.shared.u32 	[%r3], %r34;
	ld.volatile.shared.u32 	%r35, [%r3+4];
	ld.volatile.shared.u32 	%r36, [%r3];
	add.s32 	%r37, %r36, %r35;
	st.volatile.shared.u32 	[%r3], %r37;
	setp.ne.s32 	%p4, %r1, 0;
	@%p4 bra 	$L__BB2_7;
	ld.shared.u32 	%r38, [_ZZ6reduceILj256EEvPjS0_mE5sdata];
	cvta.to.global.u64 	%rd8, %rd1;
	mul.wide.u32 	%rd9, %r2, 4;
	add.s64 	%rd10, %rd8, %rd9;
	st.global.u32 	[%rd10], %r38;
$L__BB2_7:
	ret;

}
	// .globl	_Z6reduceILj128EEvPjS0_m
.visible .entry _Z6reduceILj128EEvPjS0_m(
	.param .u64 .ptr .align 1 _Z6reduceILj128EEvPjS0_m_param_0,
	.param .u64 .ptr .align 1 _Z6reduceILj128EEvPjS0_m_param_1,
	.param .u64 _Z6reduceILj128EEvPjS0_m_param_2
)
{
	.reg .pred 	%p<4>;
	.reg .b32 	%r<36>;
	.reg .b64 	%rd<11>;
	// demoted variable
	.shared .align 4 .b8 _ZZ6reduceILj128EEvPjS0_mE5sdata[4096];
	ld.param.u64 	%rd2, [_Z6reduceILj128EEvPjS0_m_param_0];
	ld.param.u64 	%rd1, [_Z6reduceILj128EEvPjS0_m_param_1];
	cvta.to.global.u64 	%rd3, %rd2;
	mov.u32 	%r1, %tid.x;
	mov.u32 	%r2, %ctaid.x;
	mov.u32 	%r4, %ntid.x;
	mul.lo.s32 	%r5, %r4, %r2;
	shl.b32 	%r6, %r5, 1;
	add.s32 	%r7, %r6, %r1;
	mul.wide.u32 	%rd4, %r7, 4;
	add.s64 	%rd5, %rd3, %rd4;
	ld.global.u32 	%r8, [%rd5];
	shl.b32 	%r9, %r4, 2;
	cvt.u64.u32 	%rd6, %r9;
	add.s64 	%rd7, %rd5, %rd6;
	ld.global.u32 	%r10, [%rd7];
	add.s32 	%r11, %r10, %r8;
	shl.b32 	%r12, %r1, 2;
	mov.u32 	%r13, _ZZ6reduceILj128EEvPjS0_mE5sdata;
	add.s32 	%r3, %r13, %r12;
	st.shared.u32 	[%r3], %r11;
	bar.sync 	0;
	setp.gt.u32 	%p1, %r1, 63;
	@%p1 bra 	$L__BB3_2;
	ld.shared.u32 	%r14, [%r3+256];
	ld.shared.u32 	%r15, [%r3];
	add.s32 	%r16, %r15, %r14;
	st.shared.u32 	[%r3], %r16;
$L__BB3_2:
	bar.sync 	0;
	setp.gt.u32 	%p2, %r1, 31;
	@%p2 bra 	$L__BB3_5;
	ld.volatile.shared.u32 	%r17, [%r3+128];
	ld.volatile.shared.u32 	%r18, [%r3];
	add.s32 	%r19, %r18, %r17;
	st.volatile.shared.u32 	[%r3], %r19;
	ld.volatile.shared.u32 	%r20, [%r3+64];
	ld.volatile.shared.u32 	%r21, [%r3];
	add.s32 	%r22, %r21, %r20;
	st.volatile.shared.u32 	[%r3], %r22;
	ld.volatile.shared.u32 	%r23, [%r3+32];
	ld.volatile.shared.u32 	%r24, [%r3];
	add.s32 	%r25, %r24, %r23;
	st.volatile.shared.u32 	[%r3], %r25;
	ld.volatile.shared.u32 	%r26, [%r3+16];
	ld.volatile.shared.u32 	%r27, [%r3];
	add.s32 	%r28, %r27, %r26;
	st.volatile.shared.u32 	[%r3], %r28;
	ld.volatile.shared.u32 	%r29, [%r3+8];
	ld.volatile.shared.u32 	%r30, [%r3];
	add.s32 	%r31, %r30, %r29;
	st.volatile.shared.u32 	[%r3], %r31;
	ld.volatile.shared.u32 	%r32, [%r3+4];
	ld.volatile.shared.u32 	%r33, [%r3];
	add.s32 	%r34, %r33, %r32;
	st.volatile.shared.u32 	[%r3], %r34;
	setp.ne.s32 	%p3, %r1, 0;
	@%p3 bra 	$L__BB3_5;
	ld.shared.u32 	%r35, [_ZZ6reduceILj128EEvPjS0_mE5sdata];
	cvta.to.global.u64 	%rd8, %rd1;
	mul.wide.u32 	%rd9, %r2, 4;
	add.s64 	%rd10, %rd8, %rd9;
	st.global.u32 	[%rd10], %r35;
$L__BB3_5:
	ret;

}
	// .globl	_Z6reduceILj64EEvPjS0_m
.visible .entry _Z6reduceILj64EEvPjS0_m(
	.param .u64 .ptr .align 1 _Z6reduceILj64EEvPjS0_m_param_0,
	.param .u64 .ptr .align 1 _Z6reduceILj64EEvPjS0_m_param_1,
	.param .u64 _Z6reduceILj64EEvPjS0_m_param_2
)
{
	.reg .pred 	%p<3>;
	.reg .b32 	%r<33>;
	.reg .b64 	%rd<11>;
	// demoted variable
	.shared .align 4 .b8 _ZZ6reduceILj64EEvPjS0_mE5sdata[4096];
	ld.param.u64 	%rd2, [_Z6reduceILj64EEvPjS0_m_param_0];
	ld.param.u64 	%rd1, [_Z6reduceILj64EEvPjS0_m_param_1];
	cvta.to.global.u64 	%rd3, %rd2;
	mov.u32 	%r1, %tid.x;
	mov.u32 	%r2, %ctaid.x;
	mov.u32 	%r4, %ntid.x;
	mul.lo.s32 	%r5, %r4, %r2;
	shl.b32 	%r6, %r5, 1;
	add.s32 	%r7, %r6, %r1;
	mul.wide.u32 	%rd4, %r7, 4;
	add.s64 	%rd5, %rd3, %rd4;
	ld.global.u32 	%r8, [%rd5];
	shl.b32 	%r9, %r4, 2;
	cvt.u64.u32 	%rd6, %r9;
	add.s64 	%rd7, %rd5, %rd6;
	ld.global.u32 	%r10, [%rd7];
	add.s32 	%r11, %r10, %r8;
	shl.b32 	%r12, %r1, 2;
	mov.u32 	%r13, _ZZ6reduceILj64EEvPjS0_mE5sdata;
	add.s32 	%r3, %r13, %r12;
	st.shared.u32 	[%r3], %r11;
	bar.sync 	0;
	setp.gt.u32 	%p1, %r1, 31;
	@%p1 bra 	$L__BB4_3;
	ld.volatile.shared.u32 	%r14, [%r3+128];
	ld.volatile.shared.u32 	%r15, [%r3];
	add.s32 	%r16, %r15, %r14;
	st.volatile.shared.u32 	[%r3], %r16;
	ld.volatile.shared.u32 	%r17, [%r3+64];
	ld.volatile.shared.u32 	%r18, [%r3];
	add.s32 	%r19, %r18, %r17;
	st.volatile.shared.u32 	[%r3], %r19;
	ld.volatile.shared.u32 	%r20, [%r3+32];
	ld.volatile.shared.u32 	%r21, [%r3];
	add.s32 	%r22, %r21, %r20;
	st.volatile.shared.u32 	[%r3], %r22;
	ld.volatile.shared.u32 	%r23, [%r3+16];
	ld.volatile.shared.u32 	%r24, [%r3];
	add.s32 	%r25, %r24, %r23;
	st.volatile.shared.u32 	[%r3], %r25;
	ld.volatile.shared.u32 	%r26, [%r3+8];
	ld.volatile.shared.u32 	%r27, [%r3];
	add.s32 	%r28, %r27, %r26;
	st.volatile.shared.u32 	[%r3], %r28;
	ld.volatile.shared.u32 	%r29, [%r3+4];
	ld.volatile.shared.u32 	%r30, [%r3];
	add.s32 	%r31, %r30, %r29;
	st.volatile.shared.u32 	[%r3], %r31;
	setp.ne.s32 	%p2, %r1, 0;
	@%p2 bra 	$L__BB4_3;
	ld.shared.u32 	%r32, [_ZZ6reduceILj64EEvPjS0_mE5sdata];
	cvta.to.global.u64 	%rd8, %rd1;
	mul.wide.u32 	%rd9, %r2, 4;
	add.s64 	%rd10, %rd8, %rd9;
	st.global.u32 	[%rd10], %r32;
$L__BB4_3:
	ret;

}
	// .globl	_Z6reduceILj32EEvPjS0_m
.visible .entry _Z6reduceILj32EEvPjS0_m(
	.param .u64 .ptr .align 1 _Z6reduceILj32EEvPjS0_m_param_0,
	.param .u64 .ptr .align 1 _Z6reduceILj32EEvPjS0_m_param_1,
	.param .u64 _Z6reduceILj32EEvPjS0_m_param_2
)
{
	.reg .pred 	%p<3>;
	.reg .b32 	%r<30>;
	.reg .b64 	%rd<11>;
	// demoted variable
	.shared .align 4 .b8 _ZZ6reduceILj32EEvPjS0_mE5sdata[4096];
	ld.param.u64 	%rd2, [_Z6reduceILj32EEvPjS0_m_param_0];
	ld.param.u64 	%rd1, [_Z6reduceILj32EEvPjS0_m_param_1];
	cvta.to.global.u64 	%rd3, %rd2;
	mov.u32 	%r1, %tid.x;
	mov.u32 	%r2, %ctaid.x;
	mov.u32 	%r4, %ntid.x;
	mul.lo.s32 	%r5, %r4, %r2;
	shl.b32 	%r6, %r5, 1;
	add.s32 	%r7, %r6, %r1;
	mul.wide.u32 	%rd4, %r7, 4;
	add.s64 	%rd5, %rd3, %rd4;
	ld.global.u32 	%r8, [%rd5];
	shl.b32 	%r9, %r4, 2;
	cvt.u64.u32 	%rd6, %r9;
	add.s64 	%rd7, %rd5, %rd6;
	ld.global.u32 	%r10, [%rd7];
	add.s32 	%r11, %r10, %r8;
	shl.b32 	%r12, %r1, 2;
	mov.u32 	%r13, _ZZ6reduceILj32EEvPjS0_mE5sdata;
	add.s32 	%r3, %r13, %r12;
	st.shared.u32 	[%r3], %r11;
	bar.sync 	0;
	setp.gt.u32 	%p1, %r1, 31;
	@%p1 bra 	$L__BB5_3;
	ld.volatile.shared.u32 	%r14, [%r3+64];
	ld.volatile.shared.u32 	%r15, [%r3];
	add.s32 	%r16, %r15, %r14;
	st.volatile.shared.u32 	[%r3], %r16;
	ld.volatile.shared.u32 	%r17, [%r3+32];
	ld.volatile.shared.u32 	%r18, [%r3];
	add.s32 	%r19, %r18, %r17;
	st.volatile.shared.u32 	[%r3], %r19;
	ld.volatile.shared.u32 	%r20, [%r3+16];
	ld.volatile.shared.u32 	%r21, [%r3];
	add.s32 	%r22, %r21, %r20;
	st.volatile.shared.u32 	[%r3], %r22;
	ld.volatile.shared.u32 	%r23, [%r3+8];
	ld.volatile.shared.u32 	%r24, [%r3];
	add.s32 	%r25, %r24, %r23;
	st.volatile.shared.u32 	[%r3], %r25;
	ld.volatile.shared.u32 	%r26, [%r3+4];
	ld.volatile.shared.u32 	%r27, [%r3];
	add.s32 	%r28, %r27, %r26;
	st.volatile.shared.u32 	[%r3], %r28;
	setp.ne.s32 	%p2, %r1, 0;
	@%p2 bra 	$L__BB5_3;
	ld.shared.u32 	%r29, [_ZZ6reduceILj32EEvPjS0_mE5sdata];
	cvta.to.global.u64 	%rd8, %rd1;
	mul.wide.u32 	%rd9, %r2, 4;
	add.s64 	%rd10, %rd8, %rd9;
	st.global.u32 	[%rd10], %r29;
$L__BB5_3:
	ret;

}
	// .globl	_Z6reduceILj16EEvPjS0_m
.visible .entry _Z6reduceILj16EEvPjS0_m(
	.param .u64 .ptr .align 1 _Z6reduceILj16EEvPjS0_m_param_0,
	.param .u64 .ptr .align 1 _Z6reduceILj16EEvPjS0_m_param_1,
	.param .u64 _Z6reduceILj16EEvPjS0_m_param_2
)
{
	.reg .pred 	%p<3>;
	.reg .b32 	%r<27>;
	.reg .b64 	%rd<11>;
	// demoted variable
	.shared .align 4 .b8 _ZZ6reduceILj16EEvPjS0_mE5sdata[4096];
	ld.param.u64 	%rd2, [_Z6reduceILj16EEvPjS0_m_param_0];
	ld.param.u64 	%rd1, [_Z6reduceILj16EEvPjS0_m_param_1];
	cvta.to.global.u64 	%rd3, %rd2;
	mov.u32 	%r1, %tid.x;
	mov.u32 	%r2, %ctaid.x;
	mov.u32 	%r4, %ntid.x;
	mul.lo.s32 	%r5, %r4, %r2;
	shl.b32 	%r6, %r5, 1;
	add.s32 	%r7, %r6, %r1;
	mul.wide.u32 	%rd4, %r7, 4;
	add.s64 	%rd5, %rd3, %rd4;
	ld.global.u32 	%r8, [%rd5];
	shl.b32 	%r9, %r4, 2;
	cvt.u64.u32 	%rd6, %r9;
	add.s64 	%rd7, %rd5, %rd6;
	ld.global.u32 	%r10, [%rd7];
	add.s32 	%r11, %r10, %r8;
	shl.b32 	%r12, %r1, 2;
	mov.u32 	%r13, _ZZ6reduceILj16EEvPjS0_mE5sdata;
	add.s32 	%r3, %r13, %r12;
	st.shared.u32 	[%r3], %r11;
	bar.sync 	0;
	setp.gt.u32 	%p1, %r1, 31;
	@%p1 bra 	$L__BB6_3;
	ld.volatile.shared.u32 	%r14, [%r3+32];
	ld.volatile.shared.u32 	%r15, [%r3];
	add.s32 	%r16, %r15, %r14;
	st.volatile.shared.u32 	[%r3], %r16;
	ld.volatile.shared.u32 	%r17, [%r3+16];
	ld.volatile.shared.u32 	%r18, [%r3];
	add.s32 	%r19, %r18, %r17;
	st.volatile.shared.u32 	[%r3], %r19;
	ld.volatile.shared.u32 	%r20, [%r3+8];
	ld.volatile.shared.u32 	%r21, [%r3];
	add.s32 	%r22, %r21, %r20;
	st.volatile.shared.u32 	[%r3], %r22;
	ld.volatile.shared.u32 	%r23, [%r3+4];
	ld.volatile.shared.u32 	%r24, [%r3];
	add.s32 	%r25, %r24, %r23;
	st.volatile.shared.u32 	[%r3], %r25;
	setp.ne.s32 	%p2, %r1, 0;
	@%p2 bra 	$L__BB6_3;
	ld.shared.u32 	%r26, [_ZZ6reduceILj16EEvPjS0_mE5sdata];
	cvta.to.global.u64 	%rd8, %rd1;
	mul.wide.u32 	%rd9, %r2, 4;
	add.s64 	%rd10, %rd8, %rd9;
	st.global.u32 	[%rd10], %r26;
$L__BB6_3:
	ret;

}
	// .globl	_Z6reduceILj8EEvPjS0_m
.visible .entry _Z6reduceILj8EEvPjS0_m(
	.param .u64 .ptr .align 1 _Z6reduceILj8EEvPjS0_m_param_0,
	.param .u64 .ptr .align 1 _Z6reduceILj8EEvPjS0_m_param_1,
	.param .u64 _Z6reduceILj8EEvPjS0_m_param_2
)
{
	.reg .pred 	%p<3>;
	.reg .b32 	%r<24>;
	.reg .b64 	%rd<11>;
	// demoted variable
	.shared .align 4 .b8 _ZZ6reduceILj8EEvPjS0_mE5sdata[4096];
	ld.param.u64 	%rd2, [_Z6reduceILj8EEvPjS0_m_param_0];
	ld.param.u64 	%rd1, [_Z6reduceILj8EEvPjS0_m_param_1];
	cvta.to.global.u64 	%rd3, %rd2;
	mov.u32 	%r1, %tid.x;
	mov.u32 	%r2, %ctaid.x;
	mov.u32 	%r4, %ntid.x;
	mul.lo.s32 	%r5, %r4, %r2;
	shl.b32 	%r6, %r5, 1;
	add.s32 	%r7, %r6, %r1;
	mul.wide.u32 	%rd4, %r7, 4;
	add.s64 	%rd5, %rd3, %rd4;
	ld.global.u32 	%r8, [%rd5];
	shl.b32 	%r9, %r4, 2;
	cvt.u64.u32 	%rd6, %r9;
	add.s64 	%rd7, %rd5, %rd6;
	ld.global.u32 	%r10, [%rd7];
	add.s32 	%r11, %r10, %r8;
	shl.b32 	%r12, %r1, 2;
	mov.u32 	%r13, _ZZ6reduceILj8EEvPjS0_mE5sdata;
	add.s32 	%r3, %r13, %r12;
	st.shared.u32 	[%r3], %r11;
	bar.sync 	0;
	setp.gt.u32 	%p1, %r1, 31;
	@%p1 bra 	$L__BB7_3;
	ld.volatile.shared.u32 	%r14, [%r3+16];
	ld.volatile.shared.u32 	%r15, [%r3];
	add.s32 	%r16, %r15, %r14;
	st.volatile.shared.u32 	[%r3], %r16;
	ld.volatile.shared.u32 	%r17, [%r3+8];
	ld.volatile.shared.u32 	%r18, [%r3];
	add.s32 	%r19, %r18, %r17;
	st.volatile.shared.u32 	[%r3], %r19;
	ld.volatile.shared.u32 	%r20, [%r3+4];
	ld.volatile.shared.u32 	%r21, [%r3];
	add.s32 	%r22, %r21, %r20;
	st.volatile.shared.u32 	[%r3], %r22;
	setp.ne.s32 	%p2, %r1, 0;
	@%p2 bra 	$L__BB7_3;
	ld.shared.u32 	%r23, [_ZZ6reduceILj8EEvPjS0_mE5sdata];
	cvta.to.global.u64 	%rd8, %rd1;
	mul.wide.u32 	%rd9, %r2, 4;
	add.s64 	%rd10, %rd8, %rd9;
	st.global.u32 	[%rd10], %r23;
$L__BB7_3:
	ret;

}
	// .globl	_Z6reduceILj4EEvPjS0_m
.visible .entry _Z6reduceILj4EEvPjS0_m(
	.param .u64 .ptr .align 1 _Z6reduceILj4EEvPjS0_m_param_0,
	.param .u64 .ptr .align 1 _Z6reduceILj4EEvPjS0_m_param_1,
	.param .u64 _Z6reduceILj4EEvPjS0_m_param_2
)
{
	.reg .pred 	%p<3>;
	.reg .b32 	%r<21>;
	.reg .b64 	%rd<11>;
	// demoted variable
	.shared .align 4 .b8 _ZZ6reduceILj4EEvPjS0_mE5sdata[4096];
	ld.param.u64 	%rd2, [_Z6reduceILj4EEvPjS0_m_param_0];
	ld.param.u64 	%rd1, [_Z6reduceILj4EEvPjS0_m_param_1];
	cvta.to.global.u64 	%rd3, %rd2;
	mov.u32 	%r1, %tid.x;
	mov.u32 	%r2, %ctaid.x;
	mov.u32 	%r4, %ntid.x;
	mul.lo.s32 	%r5, %r4, %r2;
	shl.b32 	%r6, %r5, 1;
	add.s32 	%r7, %r6, %r1;
	mul.wide.u32 	%rd4, %r7, 4;
	add.s64 	%rd5, %rd3, %rd4;
	ld.global.u32 	%r8, [%rd5];
	shl.b32 	%r9, %r4, 2;
	cvt.u64.u32 	%rd6, %r9;
	add.s64 	%rd7, %rd5, %rd6;
	ld.global.u32 	%r10, [%rd7];
	add.s32 	%r11, %r10, %r8;
	shl.b32 	%r12, %r1, 2;
	mov.u32 	%r13, _ZZ6reduceILj4EEvPjS0_mE5sdata;
	add.s32 	%r3, %r13, %r12;
	st.shared.u32 	[%r3], %r11;
	bar.sync 	0;
	setp.gt.u32 	%p1, %r1, 31;
	@%p1 bra 	$L__BB8_3;
	ld.volatile.shared.u32 	%r14, [%r3+8];
	ld.volatile.shared.u32 	%r15, [%r3];
	add.s32 	%r16, %r15, %r14;
	st.volatile.shared.u32 	[%r3], %r16;
	ld.volatile.shared.u32 	%r17, [%r3+4];
	ld.volatile.shared.u32 	%r18, [%r3];
	add.s32 	%r19, %r18, %r17;
	st.volatile.shared.u32 	[%r3], %r19;
	setp.ne.s32 	%p2, %r1, 0;
	@%p2 bra 	$L__BB8_3;
	ld.shared.u32 	%r20, [_ZZ6reduceILj4EEvPjS0_mE5sdata];
	cvta.to.global.u64 	%rd8, %rd1;
	mul.wide.u32 	%rd9, %r2, 4;
	add.s64 	%rd10, %rd8, %rd9;
	st.global.u32 	[%rd10], %r20;
$L__BB8_3:
	ret;

}
	// .globl	_Z6reduceILj2EEvPjS0_m
.visible .entry _Z6reduceILj2EEvPjS0_m(
	.param .u64 .ptr .align 1 _Z6reduceILj2EEvPjS0_m_param_0,
	.param .u64 .ptr .align 1 _Z6reduceILj2EEvPjS0_m_param_1,
	.param .u64 _Z6reduceILj2EEvPjS0_m_param_2
)
{
	.reg .pred 	%p<3>;
	.reg .b32 	%r<18>;
	.reg .b64 	%rd<11>;
	// demoted variable
	.shared .align 4 .b8 _ZZ6reduceILj2EEvPjS0_mE5sdata[4096];
	ld.param.u64 	%rd2, [_Z6reduceILj2EEvPjS0_m_param_0];
	ld.param.u64 	%rd1, [_Z6reduceILj2EEvPjS0_m_param_1];
	cvta.to.global.u64 	%rd3, %rd2;
	mov.u32 	%r1, %tid.x;
	mov.u32 	%r2, %ctaid.x;
	mov.u32 	%r4, %ntid.x;
	mul.lo.s32 	%r5, %r4, %r2;
	shl.b32 	%r6, %r5, 1;
	add.s32 	%r7, %r6, %r1;
	mul.wide.u32 	%rd4, %r7, 4;
	add.s64 	%rd5, %rd3, %rd4;
	ld.global.u32 	%r8, [%rd5];
	shl.b32 	%r9, %r4, 2;
	cvt.u64.u32 	%rd6, %r9;
	add.s64 	%rd7, %rd5, %rd6;
	ld.global.u32 	%r10, [%rd7];
	add.s32 	%r11, %r10, %r8;
	shl.b32 	%r12, %r1, 2;
	mov.u32 	%r13, _ZZ6reduceILj2EEvPjS0_mE5sdata;
	add.s32 	%r3, %r13, %r12;
	st.shared.u32 	[%r3], %r11;
	bar.sync 	0;
	setp.gt.u32 	%p1, %r1, 31;
	@%p1 bra 	$L__BB9_3;
	ld.volatile.shared.u32 	%r14, [%r3+4];
	ld.volatile.shared.u32 	%r15, [%r3];
	add.s32 	%r16, %r15, %r14;
	st.volatile.shared.u32 	[%r3], %r16;
	setp.ne.s32 	%p2, %r1, 0;
	@%p2 bra 	$L__BB9_3;
	ld.shared.u32 	%r17, [_ZZ6reduceILj2EEvPjS0_mE5sdata];
	cvta.to.global.u64 	%rd8, %rd1;
	mul.wide.u32 	%rd9, %r2, 4;
	add.s64 	%rd10, %rd8, %rd9;
	st.global.u32 	[%rd10], %r17;
$L__BB9_3:
	ret;

}
	// .globl	_Z6reduceILj1EEvPjS0_m
.visible .entry _Z6reduceILj1EEvPjS0_m(
	.param .u64 .ptr .align 1 _Z6reduceILj1EEvPjS0_m_param_0,
	.param .u64 .ptr .align 1 _Z6reduceILj1EEvPjS0_m_param_1,
	.param .u64 _Z6reduceILj1EEvPjS0_m_param_2
)
{
	.reg .pred 	%p<2>;
	.reg .b32 	%r<15>;
	.reg .b64 	%rd<11>;
	// demoted variable
	.shared .align 4 .b8 _ZZ6reduceILj1EEvPjS0_mE5sdata[4096];
	ld.param.u64 	%rd2, [_Z6reduceILj1EEvPjS0_m_param_0];
	ld.param.u64 	%rd1, [_Z6reduceILj1EEvPjS0_m_param_1];
	cvta.to.global.u64 	%rd3, %rd2;
	mov.u32 	%r2, %tid.x;
	mov.u32 	%r1, %ctaid.x;
	mov.u32 	%r3, %ntid.x;
	mul.lo.s32 	%r4, %r3, %r1;
	shl.b32 	%r5, %r4, 1;
	add.s32 	%r6, %r5, %r2;
	mul.wide.u32 	%rd4, %r6, 4;
	add.s64 	%rd5, %rd3, %rd4;
	ld.global.u32 	%r7, [%rd5];
	shl.b32 	%r8, %r3, 2;
	cvt.u64.u32 	%rd6, %r8;
	add.s64 	%rd7, %rd5, %rd6;
	ld.global.u32 	%r9, [%rd7];
	add.s32 	%r10, %r9, %r7;
	shl.b32 	%r11, %r2, 2;
	mov.u32 	%r12, _ZZ6reduceILj1EEvPjS0_mE5sdata;
	add.s32 	%r13, %r12, %r11;
	st.shared.u32 	[%r13], %r10;
	bar.sync 	0;
	setp.ne.s32 	%p1, %r2, 0;
	@%p1 bra 	$L__BB10_2;
	cvta.to.global.u64 	%rd8, %rd1;
	ld.shared.u32 	%r14, [_ZZ6reduceILj1EEvPjS0_mE5sdata];
	mul.wide.u32 	%rd9, %r1, 4;
	add.s64 	%rd10, %rd8, %rd9;
	st.global.u32 	[%rd10], %r14;
$L__BB10_2:
	ret;

}


// ===== COMPILED SASS (sm_100) =====

	.target	sm_100

	.elftype	@"ET_EXEC"


//--------------------- .note.nv.tkinfo           --------------------------
	.section	.note.nv.tkinfo,"",@"SHT_NOTE"
	.sectionflags	@"SHF_NOTE_NV_TKINFO"
	.tkinfo
        /*0018*/ 	.word	0x00000002
        /*0030*/ 	.string	""
        /*0030*/ 	.string	"ptxas"
        /*0030*/ 	.string	"Cuda compilation tools, release 13.0, V13.0.88"
        /*0030*/ 	.string	"Build cuda_13.0.r13.0/compiler.36424714_0"
        /*0030*/ 	.string	"-arch sm_100 -m 64 "



//--------------------- .note.nv.cuinfo           --------------------------
	.section	.note.nv.cuinfo,"",@"SHT_NOTE"
	.sectionflags	@"SHF_NOTE_NV_CUINFO"
        /*0018*/ 	.short	0x0002
        /*001a*/ 	.short	0x0064
        /*001c*/ 	.short	0x0082
	.zero		2


//--------------------- .nv.info                  --------------------------
	.section	.nv.info,"",@"SHT_CUDA_INFO"
	.align	4


	//----- nvinfo : EIATTR_REGCOUNT
	.align		4
        /*0000*/ 	.byte	0x04, 0x2f
        /*0002*/ 	.short	(.L_1 - .L_0)
	.align		4
.L_0:
        /*0004*/ 	.word	index@(_Z6reduceILj1024EEvPjS0_m)
        /*0008*/ 	.word	0x0000000d


	//----- nvinfo : EIATTR_FRAME_SIZE
	.align		4
.L_1:
        /*000c*/ 	.byte	0x04, 0x11
        /*000e*/ 	.short	(.L_3 - .L_2)
	.align		4
.L_2:
        /*0010*/ 	.word	index@(_Z6reduceILj1024EEvPjS0_m)
        /*0014*/ 	.word	0x00000000


	//----- nvinfo : EIATTR_REGCOUNT
	.align		4
.L_3:
        /*0018*/ 	.byte	0x04, 0x2f
        /*001a*/ 	.short	(.L_5 - .L_4)
	.align		4
.L_4:
        /*001c*/ 	.word	index@(_Z6reduceILj512EEvPjS0_m)
        /*0020*/ 	.word	0x0000000d


	//----- nvinfo : EIATTR_FRAME_SIZE
	.align		4
.L_5:
        /*0024*/ 	.byte	0x04, 0x11
        /*0026*/ 	.short	(.L_7 - .L_6)
	.align		4
.L_6:
        /*0028*/ 	.word	index@(_Z6reduceILj512EEvPjS0_m)
        /*002c*/ 	.word	0x00000000


	//----- nvinfo : EIATTR_REGCOUNT
	.align		4
.L_7:
        /*0030*/ 	.byte	0x04, 0x2f
        /*0032*/ 	.short	(.L_9 - .L_8)
	.align		4
.L_8:
        /*0034*/ 	.word	index@(_Z6reduceILj256EEvPjS0_m)
        /*0038*/ 	.word	0x0000000d


	//----- nvinfo : EIATTR_FRAME_SIZE
	.align		4
.L_9:
        /*003c*/ 	.byte	0x04, 0x11
        /*003e*/ 	.short	(.L_11 - .L_10)
	.align		4
.L_10:
        /*0040*/ 	.word	index@(_Z6reduceILj256EEvPjS0_m)
        /*0044*/ 	.word	0x00000000


	//----- nvinfo : EIATTR_REGCOUNT
	.align		4
.L_11:
        /*0048*/ 	.byte	0x04, 0x2f
        /*004a*/ 	.short	(.L_13 - .L_12)
	.align		4
.L_12:
        /*004c*/ 	.word	index@(_Z6reduceILj128EEvPjS0_m)
        /*0050*/ 	.word	0x0000000c


	//----- nvinfo : EIATTR_FRAME_SIZE
	.align		4
.L_13:
        /*0054*/ 	.byte	0x04, 0x11
        /*0056*/ 	.short	(.L_15 - .L_14)
	.align		4
.L_14:
        /*0058*/ 	.word	index@(_Z6reduceILj128EEvPjS0_m)
        /*005c*/ 	.word	0x00000000


	//----- nvinfo : EIATTR_REGCOUNT
	.align		4
.L_15:
        /*0060*/ 	.byte	0x04, 0x2f
        /*0062*/ 	.short	(.L_17 - .L_16)
	.align		4
.L_16:
        /*0064*/ 	.word	index@(_Z6reduceILj64EEvPjS0_m)
        /*0068*/ 	.word	0x0000000c


	//----- nvinfo : EIATTR_FRAME_SIZE
	.align		4
.L_17:
        /*006c*/ 	.byte	0x04, 0x11
        /*006e*/ 	.short	(.L_19 - .L_18)
	.align		4
.L_18:
        /*0070*/ 	.word	index@(_Z6reduceILj64EEvPjS0_m)
        /*0074*/ 	.word	0x00000000


	//----- nvinfo : EIATTR_REGCOUNT
	.align		4
.L_19:
        /*0078*/ 	.byte	0x04, 0x2f
        /*007a*/ 	.short	(.L_21 - .L_20)
	.align		4
.L_20:
        /*007c*/ 	.word	index@(_Z6reduceILj32EEvPjS0_m)
        /*0080*/ 	.word	0x0000000c


	//----- nvinfo : EIATTR_FRAME_SIZE
	.align		4
.L_21:
        /*0084*/ 	.byte	0x04, 0x11
        /*0086*/ 	.short	(.L_23 - .L_22)
	.align		4
.L_22:
        /*0088*/ 	.word	index@(_Z6reduceILj32EEvPjS0_m)
        /*008c*/ 	.word	0x00000000


	//----- nvinfo : EIATTR_REGCOUNT
	.align		4
.L_23:
        /*0090*/ 	.byte	0x04, 0x2f
        /*0092*/ 	.short	(.L_25 - .L_24)
	.align		4
.L_24:
        /*0094*/ 	.word	index@(_Z6reduceILj16EEvPjS0_m)
        /*0098*/ 	.word	0x0000000c


	//----- nvinfo : EIATTR_FRAME_SIZE
	.align		4
.L_25:
        /*009c*/ 	.byte	0x04, 0x11
        /*009e*/ 	.short	(.L_27 - .L_26)
	.align		4
.L_26:
        /*00a0*/ 	.word	index@(_Z6reduceILj16EEvPjS0_m)
        /*00a4*/ 	.word	0x00000000


	//----- nvinfo : EIATTR_REGCOUNT
	.align		4
.L_27:
        /*00a8*/ 	.byte	0x04, 0x2f
        /*00aa*/ 	.short	(.L_29 - .L_28)
	.align		4
.L_28:
        /*00ac*/ 	.word	index@(_Z6reduceILj8EEvPjS0_m)
        /*00b0*/ 	.word	0x0000000e


	//----- nvinfo : EIATTR_FRAME_SIZE
	.align		4
.L_29:
        /*00b4*/ 	.byte	0x04, 0x11
        /*00b6*/ 	.short	(.L_31 - .L_30)
	.align		4
.L_30:
        /*00b8*/ 	.word	index@(_Z6reduceILj8EEvPjS0_m)
        /*00bc*/ 	.word	0x00000000


	//----- nvinfo : EIATTR_REGCOUNT
	.align		4
.L_31:
        /*00c0*/ 	.byte	0x04, 0x2f
        /*00c2*/ 	.short	(.L_33 - .L_32)
	.align		4
.L_32:
        /*00c4*/ 	.word	index@(_Z6reduceILj4EEvPjS0_m)
        /*00c8*/ 	.word	0x0000000e


	//----- nvinfo : EIATTR_FRAME_SIZE
	.align		4
.L_33:
        /*00cc*/ 	.byte	0x04, 0x11
        /*00ce*/ 	.short	(.L_35 - .L_34)
	.align		4
.L_34:
        /*00d0*/ 	.word	index@(_Z6reduceILj4EEvPjS0_m)
        /*00d4*/ 	.word	0x00000000


	//----- nvinfo : EIATTR_REGCOUNT
	.align		4
.L_35:
        /*00d8*/ 	.byte	0x04, 0x2f
        /*00da*/ 	.short	(.L_37 - .L_36)
	.align		4
.L_36:
        /*00dc*/ 	.word	index@(_Z6reduceILj2EEvPjS0_m)
        /*00e0*/ 	.word	0x0000000e


	//----- nvinfo : EIATTR_FRAME_SIZE
	.align		4
.L_37:
        /*00e4*/ 	.byte	0x04, 0x11
        /*00e6*/ 	.short	(.L_39 - .L_38)
	.align		4
.L_38:
        /*00e8*/ 	.word	index@(_Z6reduceILj2EEvPjS0_m)
        /*00ec*/ 	.word	0x00000000


	//----- nvinfo : EIATTR_REGCOUNT
	.align		4
.L_39:
        /*00f0*/ 	.byte	0x04, 0x2f
        /*00f2*/ 	.short	(.L_41 - .L_40)
	.align		4
.L_40:
        /*00f4*/ 	.word	index@(_Z6reduceILj1EEvPjS0_m)
        /*00f8*/ 	.word	0x0000000c


	//----- nvinfo : EIATTR_FRAME_SIZE
	.align		4
.L_41:
        /*00fc*/ 	.byte	0x04, 0x11
        /*00fe*/ 	.short	(.L_43 - .L_42)
	.align		4
.L_42:
        /*0100*/ 	.word	index@(_Z6reduceILj1EEvPjS0_m)
        /*0104*/ 	.word	0x00000000


	//----- nvinfo : EIATTR_MIN_STACK_SIZE
	.align		4
.L_43:
        /*0108*/ 	.byte	0x04, 0x12
        /*010a*/ 	.short	(.L_45 - .L_44)
	.align		4
.L_44:
        /*010c*/ 	.word	index@(_Z6reduceILj1EEvPjS0_m)
        /*0110*/ 	.word	0x00000000


	//----- nvinfo : EIATTR_MIN_STACK_SIZE
	.align		4
.L_45:
        /*0114*/ 	.byte	0x04, 0x12
        /*0116*/ 	.short	(.L_47 - .L_46)
	.align		4
.L_46:
        /*0118*/ 	.word	index@(_Z6reduceILj2EEvPjS0_m)
        /*011c*/ 	.word	0x00000000


	//----- nvinfo : EIATTR_MIN_STACK_SIZE
	.align		4
.L_47:
        /*0120*/ 	.byte	0x04, 0x12
        /*0122*/ 	.short	(.L_49 - .L_48)
	.align		4
.L_48:
        /*0124*/ 	.word	index@(_Z6reduceILj4EEvPjS0_m)
        /*0128*/ 	.word	0x00000000


	//----- nvinfo : EIATTR_MIN_STACK_SIZE
	.align		4
.L_49:
        /*012c*/ 	.byte	0x04, 0x12
        /*012e*/ 	.short	(.L_51 - .L_50)
	.align		4
.L_50:
        /*0130*/ 	.word	index@(_Z6reduceILj8EEvPjS0_m)
        /*0134*/ 	.word	0x00000000


	//----- nvinfo : EIATTR_MIN_STACK_SIZE
	.align		4
.L_51:
        /*0138*/ 	.byte	0x04, 0x12
        /*013a*/ 	.short	(.L_53 - .L_52)
	.align		4
.L_52:
        /*013c*/ 	.word	index@(_Z6reduceILj16EEvPjS0_m)
        /*0140*/ 	.word	0x00000000


	//----- nvinfo : EIATTR_MIN_STACK_SIZE
	.align		4
.L_53:
        /*0144*/ 	.byte	0x04, 0x12
        /*0146*/ 	.short	(.L_55 - .L_54)
	.align		4
.L_54:
        /*0148*/ 	.word	index@(_Z6reduceILj32EEvPjS0_m)
        /*014c*/ 	.word	0x00000000


	//----- nvinfo : EIATTR_MIN_STACK_SIZE
	.align		4
.L_55:
        /*0150*/ 	.byte	0x04, 0x12
        /*0152*/ 	.short	(.L_57 - .L_56)
	.align		4
.L_56:
        /*0154*/ 	.word	index@(_Z6reduceILj64EEvPjS0_m)
        /*0158*/ 	.word	0x00000000


	//----- nvinfo : EIATTR_MIN_STACK_SIZE
	.align		4
.L_57:
        /*015c*/ 	.byte	0x04, 0x12
        /*015e*/ 	.short	(.L_59 - .L_58)
	.align		4
.L_58:
        /*0160*/ 	.word	index@(_Z6reduceILj128EEvPjS0_m)
        /*0164*/ 	.word	0x00000000


	//----- nvinfo : EIATTR_MIN_STACK_SIZE
	.align		4
.L_59:
        /*0168*/ 	.byte	0x04, 0x12
        /*016a*/ 	.short	(.L_61 - .L_60)
	.align		4
.L_60:
        /*016c*/ 	.word	index@(_Z6reduceILj256EEvPjS0_m)
        /*0170*/ 	.word	0x00000000


	//----- nvinfo : EIATTR_MIN_STACK_SIZE
	.align		4
.L_61:
        /*0174*/ 	.byte	0x04, 0x12
        /*0176*/ 	.short	(.L_63 - .L_62)
	.align		4
.L_62:
        /*0178*/ 	.word	index@(_Z6reduceILj512EEvPjS0_m)
        /*017c*/ 	.word	0x00000000


	//----- nvinfo : EIATTR_MIN_STACK_SIZE
	.align		4
.L_63:
        /*0180*/ 	.byte	0x04, 0x12
        /*0182*/ 	.short	(.L_65 - .L_64)
	.align		4
.L_64:
        /*0184*/ 	.word	index@(_Z6reduceILj1024EEvPjS0_m)
        /*0188*/ 	.word	0x00000000
.L_65:


//--------------------- .nv.compat                --------------------------
	.section	.nv.compat,"",@"SHT_CUDA_COMPAT_INFO"
	.align	4
        /*0000*/ 	.byte	0x02, 0x09, 0x00, 0x00, 0x02, 0x02, 0x01, 0x00, 0x02, 0x05, 0x05, 0x00, 0x03, 0x07, 0x01, 0x01
        /*0010*/ 	.byte	0x02, 0x03, 0x00, 0x00, 0x02, 0x06, 0x01, 0x00, 0x04, 0x0b, 0x08, 0x00, 0x09, 0x00, 0x00, 0x00
        /*0020*/ 	.byte	0x00, 0x00, 0x00, 0x00


//--------------------- .nv.info._Z6reduceILj1EEvPjS0_m --------------------------
	.section	.nv.info._Z6reduceILj1EEvPjS0_m,"",@"SHT_CUDA_INFO"
	.sectionflags	@""
	.align	4


	//----- nvinfo : EIATTR_CUDA_API_VERSION
	.align		4
        /*0000*/ 	.byte	0x04, 0x37
        /*0002*/ 	.short	(.L_67 - .L_66)
.L_66:
        /*0004*/ 	.word	0x00000082


	//----- nvinfo : EIATTR_KPARAM_INFO
	.align		4
.L_67:
        /*0008*/ 	.byte	0x04, 0x17
        /*000a*/ 	.short	(.L_69 - .L_68)
.L_68:
        /*000c*/ 	.word	0x00000000
        /*0010*/ 	.short	0x0002
        /*0012*/ 	.short	0x0010
        /*0014*/ 	.byte	0x00, 0xf0, 0x21, 0x00


	//----- nvinfo : EIATTR_KPARAM_INFO
	.align		4
.L_69:
        /*0018*/ 	.byte	0x04, 0x17
        /*001a*/ 	.short	(.L_71 - .L_70)
.L_70:
        /*001c*/ 	.word	0x00000000
        /*0020*/ 	.short	0x0001
        /*0022*/ 	.short	0x0008
        /*0024*/ 	.byte	0x00, 0xf5, 0x21, 0x00


	//----- nvinfo : EIATTR_KPARAM_INFO
	.align		4
.L_71:
        /*0028*/ 	.byte	0x04, 0x17
        /*002a*/ 	.short	(.L_73 - .L_72)
.L_72:
        /*002c*/ 	.word	0x00000000
        /*0030*/ 	.short	0x0000
        /*0032*/ 	.short	0x0000
        /*0034*/ 	.byte	0x00, 0xf5, 0x21, 0x00


	//----- nvinfo : EIATTR_SPARSE_MMA_MASK
	.align		4
.L_73:
        /*0038*/ 	.byte	0x03, 0x50
        /*003a*/ 	.short	0x0000


	//----- nvinfo : EIATTR_MAXREG_COUNT
	.align		4
        /*003c*/ 	.byte	0x03, 0x1b
        /*003e*/ 	.short	0x00ff


	//----- nvinfo : EIATTR_NUM_BARRIERS
	.align		4
        /*0040*/ 	.byte	0x02, 0x4c
        /*0042*/ 	.byte	0x01
	.zero		1


	//----- nvinfo : EIATTR_MERCURY_ISA_VERSION
	.align		4
        /*0044*/ 	.byte	0x03, 0x5f
        /*0046*/ 	.short	0x0101


	//----- nvinfo : EIATTR_VRC_CTA_INIT_COUNT
	.align		4
        /*0048*/ 	.byte	0x02, 0x4a
	.zero		1
	.zero		1


	//----- nvinfo : EIATTR_EXIT_INSTR_OFFSETS
	.align		4
        /*004c*/ 	.byte	0x04, 0x1c
        /*004e*/ 	.short	(.L_75 - .L_74)


	//   ....[0]....
.L_74:
        /*0050*/ 	.word	0x00000150


	//   ....[1]....
        /*0054*/ 	.word	0x000001a0


	//----- nvinfo : EIATTR_CBANK_PARAM_SIZE
	.align		4
.L_75:
        /*0058*/ 	.byte	0x03, 0x19
        /*005a*/ 	.short	0x0018


	//----- nvinfo : EIATTR_PARAM_CBANK
	.align		4
        /*005c*/ 	.byte	0x04, 0x0a
        /*005e*/ 	.short	(.L_77 - .L_76)
	.align		4
.L_76:
        /*0060*/ 	.word	index@(.nv.constant0._Z6reduceILj1EEvPjS0_m)
        /*0064*/ 	.short	0x0380
        /*0066*/ 	.short	0x0018


	//----- nvinfo : EIATTR_SW_WAR
	.align		4
.L_77:
        /*0068*/ 	.byte	0x04, 0x36
        /*006a*/ 	.short	(.L_79 - .L_78)
.L_78:
        /*006c*/ 	.word	0x00000008
.L_79:


//--------------------- .nv.info._Z6reduceILj2EEvPjS0_m --------------------------
	.section	.nv.info._Z6reduceILj2EEvPjS0_m,"",@"SHT_CUDA_INFO"
	.sectionflags	@""
	.align	4


	//----- nvinfo : EIATTR_CUDA_API_VERSION
	.align		4
        /*0000*/ 	.byte	0x04, 0x37
        /*0002*/ 	.short	(.L_81 - .L_80)
.L_80:
        /*0004*/ 	.word	0x00000082


	//----- nvinfo : EIATTR_KPARAM_INFO
	.align		4
.L_81:
        /*0008*/ 	.byte	0x04, 0x17
        /*000a*/ 	.short	(.L_83 - .L_82)
.L_82:
        /*000c*/ 	.word	0x00000000
        /*0010*/ 	.short	0x0002
        /*0012*/ 	.short	0x0010
        /*0014*/ 	.byte	0x00, 0xf0, 0x21, 0x00


	//----- nvinfo : EIATTR_KPARAM_INFO
	.align		4
.L_83:
        /*0018*/ 	.byte	0x04, 0x17
        /*001a*/ 	.short	(.L_85 - .L_84)
.L_84:
        /*001c*/ 	.word	0x00000000
        /*0020*/ 	.short	0x0001
        /*0022*/ 	.short	0x0008
        /*0024*/ 	.byte	0x00, 0xf5, 0x21, 0x00


	//----- nvinfo : EIATTR_KPARAM_INFO
	.align		4
.L_85:
        /*0028*/ 	.byte	0x04, 0x17
        /*002a*/ 	.short	(.L_87 - .L_86)
.L_86:
        /*002c*/ 	.word	0x00000000
        /*0030*/ 	.short	0x0000
        /*0032*/ 	.short	0x0000
        /*0034*/ 	.byte	0x00, 0xf5, 0x21, 0x00


	//----- nvinfo : EIATTR_SPARSE_MMA_MASK
	.align		4
.L_87:
        /*0038*/ 	.byte	0x03, 0x50
        /*003a*/ 	.short	0x0000


	//----- nvinfo : EIATTR_MAXREG_COUNT
	.align		4
        /*003c*/ 	.byte	0x03, 0x1b
        /*003e*/ 	.short	0x00ff


	//----- nvinfo : EIATTR_NUM_BARRIERS
	.align		4
        /*0040*/ 	.byte	0x02, 0x4c
        /*0042*/ 	.byte	0x01
	.zero		1


	//----- nvinfo : EIATTR_MERCURY_ISA_VERSION
	.align		4
        /*0044*/ 	.byte	0x03, 0x5f
        /*0046*/ 	.short	0x0101


	//----- nvinfo : EIATTR_VRC_CTA_INIT_COUNT
	.align		4
        /*0048*/ 	.byte	0x02, 0x4a
	.zero		1
	.zero		1


	//----- nvinfo : EIATTR_EXIT_INSTR_OFFSETS
	.align		4
        /*004c*/ 	.byte	0x04, 0x1c
        /*004e*/ 	.short	(.L_89 - .L_88)


	//   ....[0]....
.L_88:
        /*0050*/ 	.word	0x00000150


	//   ....[1]....
        /*0054*/ 	.word	0x000001b0


	//   ....[2]....
        /*0058*/ 	.word	0x00000200


	//----- nvinfo : EIATTR_CBANK_PARAM_SIZE
	.align		4
.L_89:
        /*005c*/ 	.byte	0x03, 0x19
        /*005e*/ 	.short	0x0018


	//----- nvinfo : EIATTR_PARAM_CBANK
	.align		4
        /*0060*/ 	.byte	0x04, 0x0a
        /*0062*/ 	.short	(.L_91 - .L_90)
	.align		4
.L_90:
        /*0064*/ 	.word	index@(.nv.constant0._Z6reduceILj2EEvPjS0_m)
        /*0068*/ 	.short	0x0380
        /*006a*/ 	.short	0x0018


	//----- nvinfo : EIATTR_SW_WAR
	.align		4
.L_91:
        /*006c*/ 	.byte	0x04, 0x36
        /*006e*/ 	.short	(.L_93 - .L_92)
.L_92:
        /*0070*/ 	.word	0x00000008
.L_93:


//--------------------- .nv.info._Z6reduceILj4EEvPjS0_m --------------------------
	.section	.nv.info._Z6reduceILj4EEvPjS0_m,"",@"SHT_CUDA_INFO"
	.sectionflags	@""
	.align	4


	//----- nvinfo : EIATTR_CUDA_API_VERSION
	.align		4
        /*0000*/ 	.byte	0x04, 0x37
        /*0002*/ 	.short	(.L_95 - .L_94)
.L_94:
        /*0004*/ 	.word	0x00000082


	//----- nvinfo : EIATTR_KPARAM_INFO
	.align		4
.L_95:
        /*0008*/ 	.byte	0x04, 0x17
        /*000a*/ 	.short	(.L_97 - .L_96)
.L_96:
        /*000c*/ 	.word	0x00000000
        /*0010*/ 	.short	0x0002
        /*0012*/ 	.short	0x0010
        /*0014*/ 	.byte	0x00, 0xf0, 0x21, 0x00


	//----- nvinfo : EIATTR_KPARAM_INFO
	.align		4
.L_97:
        /*0018*/ 	.byte	0x04, 0x17
        /*001a*/ 	.short	(.L_99 - .L_98)
.L_98:
        /*001c*/ 	.word	0x00000000
        /*0020*/ 	.short	0x0001
        /*0022*/ 	.short	0x0008
        /*0024*/ 	.byte	0x00, 0xf5, 0x21, 0x00


	//----- nvinfo : EIATTR_KPARAM_INFO
	.align		4
.L_99:
        /*0028*/ 	.byte	0x04, 0x17
        /*002a*/ 	.short	(.L_101 - .L_100)
.L_100:
        /*002c*/ 	.word	0x00000000
        /*0030*/ 	.short	0x0000
        /*0032*/ 	.short	0x0000
        /*0034*/ 	.byte	0x00, 0xf5, 0x21, 0x00


	//----- nvinfo : EIATTR_SPARSE_MMA_MASK
	.align		4
.L_101:
        /*0038*/ 	.byte	0x03, 0x50
        /*003a*/ 	.short	0x0000


	//----- nvinfo : EIATTR_MAXREG_COUNT
	.align		4
        /*003c*/ 	.byte	0x03, 0x1b
        /*003e*/ 	.short	0x00ff


	//----- nvinfo : EIATTR_NUM_BARRIERS
	.align		4
        /*0040*/ 	.byte	0x02, 0x4c
        /*0042*/ 	.byte	0x01
	.zero		1


	//----- nvinfo : EIATTR_MERCURY_ISA_VERSION
	.align		4
        /*0044*/ 	.byte	0x03, 0x5f
        /*0046*/ 	.short	0x0101


	//----- nvinfo : EIATTR_VRC_CTA_INIT_COUNT
	.align		4
        /*0048*/ 	.byte	0x02, 0x4a
	.zero		1
	.zero		1


	//----- nvinfo : EIATTR_EXIT_INSTR_OFFSETS
	.align		4
        /*004c*/ 	.byte	0x04, 0x1c
        /*004e*/ 	.short	(.L_103 - .L_102)


	//   ....[0]....
.L_102:
        /*0050*/ 	.word	0x00000150


	//   ....[1]....
        /*0054*/ 	.word	0x000001f0


	//   ....[2]....
        /*0058*/ 	.word	0x00000240


	//----- nvinfo : EIATTR_CBANK_PARAM_SIZE
	.align		4
.L_103:
        /*005c*/ 	.byte	0x03, 0x19
        /*005e*/ 	.short	0x0018


	//----- nvinfo : EIATTR_PARAM_CBANK
	.align		4
        /*0060*/ 	.byte	0x04, 0x0a
        /*0062*/ 	.short	(.L_105 - .L_104)
	.align		4
.L_104:
        /*0064*/ 	.word	index@(.nv.constant0._Z6reduceILj4EEvPjS0_m)
        /*0068*/ 	.short	0x0380
        /*006a*/ 	.short	0x0018


	//----- nvinfo : EIATTR_SW_WAR
	.align		4
.L_105:
        /*006c*/ 	.byte	0x04, 0x36
        /*006e*/ 	.short	(.L_107 - .L_106)
.L_106:
        /*0070*/ 	.word	0x00000008
.L_107:


//--------------------- .nv.info._Z6reduceILj8EEvPjS0_m --------------------------
	.section	.nv.info._Z6reduceILj8EEvPjS0_m,"",@"SHT_CUDA_INFO"
	.sectionflags	@""
	.align	4


	//----- nvinfo : EIATTR_CUDA_API_VERSION
	.align		4
        /*0000*/ 	.byte	0x04, 0x37
        /*0002*/ 	.short	(.L_109 - .L_108)
.L_108:
        /*0004*/ 	.word	0x00000082


	//----- nvinfo : EIATTR_KPARAM_INFO
	.align		4
.L_109:
        /*0008*/ 	.byte	0x04, 0x17
        /*000a*/ 	.short	(.L_111 - .L_110)
.L_110:
        /*000c*/ 	.word	0x00000000
        /*0010*/ 	.short	0x0002
        /*0012*/ 	.short	0x0010
        /*0014*/ 	.byte	0x00, 0xf0, 0x21, 0x00


	//----- nvinfo : EIATTR_KPARAM_INFO
	.align		4
.L_111:
        /*0018*/ 	.byte	0x04, 0x17
        /*001a*/ 	.short	(.L_113 - .L_112)
.L_112:
        /*001c*/ 	.word	0x00000000
        /*0020*/ 	.short	0x0001
        /*0022*/ 	.short	0x0008
        /*0024*/ 	.byte	0x00, 0xf5, 0x21, 0x00


	//----- nvinfo : EIATTR_KPARAM_INFO
	.align		4
.L_113:
        /*0028*/ 	.byte	0x04, 0x17
        /*002a*/ 	.short	(.L_115 - .L_114)
.L_114:
        /*002c*/ 	.word	0x00000000
        /*0030*/ 	.short	0x0000
        /*0032*/ 	.short	0x0000
        /*0034*/ 	.byte	0x00, 0xf5, 0x21, 0x00


	//----- nvinfo : EIATTR_SPARSE_MMA_MASK
	.align		4
.L_115:
        /*0038*/ 	.byte	0x03, 0x50
        /*003a*/ 	.short	0x0000


	//----- nvinfo : EIATTR_MAXREG_COUNT
	.align		4
        /*003c*/ 	.byte	0x03, 0x1b
        /*003e*/ 	.short	0x00ff


	//----- nvinfo : EIATTR_NUM_BARRIERS
	.align		4
        /*0040*/ 	.byte	0x02, 0x4c
        /*0042*/ 	.byte	0x01
	.zero		1


	//----- nvinfo : EIATTR_MERCURY_ISA_VERSION
	.align		4
        /*0044*/ 	.byte	0x03, 0x5f
        /*0046*/ 	.short	0x0101


	//----- nvinfo : EIATTR_VRC_CTA_INIT_COUNT
	.align		4
        /*0048*/ 	.byte	0x02, 0x4a
	.zero		1
	.zero		1


	//----- nvinfo : EIATTR_EXIT_INSTR_OFFSETS
	.align		4
        /*004c*/ 	.byte	0x04, 0x1c
        /*004e*/ 	.short	(.L_117 - .L_116)


	//   ....[0]....
.L_116:
        /*0050*/ 	.word	0x00000150


	//   ....[1]....
        /*0054*/ 	.word	0x00000230


	//   ....[2]....
        /*0058*/ 	.word	0x00000280


	//----- nvinfo : EIATTR_CBANK_PARAM_SIZE
	.align		4
.L_117:
        /*005c*/ 	.byte	0x03, 0x19
        /*005e*/ 	.short	0x0018


	//----- nvinfo : EIATTR_PARAM_CBANK
	.align		4
        /*0060*/ 	.byte	0x04, 0x0a
        /*0062*/ 	.short	(.L_119 - .L_118)
	.align		4
.L_118:
        /*0064*/ 	.word	index@(.nv.constant0._Z6reduceILj8EEvPjS0_m)
        /*0068*/ 	.short	0x0380
        /*006a*/ 	.short	0x0018


	//----- nvinfo : EIATTR_SW_WAR
	.align		4
.L_119:
        /*006c*/ 	.byte	0x04, 0x36
        /*006e*/ 	.short	(.L_121 - .L_120)
.L_120:
        /*0070*/ 	.word	0x00000008
.L_121:


//--------------------- .nv.info._Z6reduceILj16EEvPjS0_m --------------------------
	.section	.nv.info._Z6reduceILj16EEvPjS0_m,"",@"SHT_CUDA_INFO"
	.sectionflags	@""
	.align	4


	//----- nvinfo : EIATTR_CUDA_API_VERSION
	.align		4
        /*0000*/ 	.byte	0x04, 0x37
        /*0002*/ 	.short	(.L_123 - .L_122)
.L_122:
        /*0004*/ 	.word	0x00000082


	//----- nvinfo : EIATTR_KPARAM_INFO
	.align		4
.L_123:
        /*0008*/ 	.byte	0x04, 0x17
        /*000a*/ 	.short	(.L_125 - .L_124)
.L_124:
        /*000c*/ 	.word	0x00000000
        /*0010*/ 	.short	0x0002
        /*0012*/ 	.short	0x0010
        /*0014*/ 	.byte	0x00, 0xf0, 0x21, 0x00


	//----- nvinfo : EIATTR_KPARAM_INFO
	.align		4
.L_125:
        /*0018*/ 	.byte	0x04, 0x17
        /*001a*/ 	.short	(.L_127 - .L_126)
.L_126:
        /*001c*/ 	.word	0x00000000
        /*0020*/ 	.short	0x0001
        /*0022*/ 	.short	0x0008
        /*0024*/ 	.byte	0x00, 0xf5, 0x21, 0x00


	//----- nvinfo : EIATTR_KPARAM_INFO
	.align		4
.L_127:
        /*0028*/ 	.byte	0x04, 0x17
        /*002a*/ 	.short	(.L_129 - .L_128)
.L_128:
        /*002c*/ 	.word	0x00000000
        /*0030*/ 	.short	0x0000
        /*0032*/ 	.short	0x0000
        /*0034*/ 	.byte	0x00, 0xf5, 0x21, 0x00


	//----- nvinfo : EIATTR_SPARSE_MMA_MASK
	.align		4
.L_129:
        /*0038*/ 	.byte	0x03, 0x50
        /*003a*/ 	.short	0x0000


	//----- nvinfo : EIATTR_MAXREG_COUNT
	.align		4
        /*003c*/ 	.byte	0x03, 0x1b
        /*003e*/ 	.short	0x00ff


	//----- nvinfo : EIATTR_NUM_BARRIERS
	.align		4
        /*0040*/ 	.byte	0x02, 0x4c
        /*0042*/ 	.byte	0x01
	.zero		1


	//----- nvinfo : EIATTR_MERCURY_ISA_VERSION
	.align		4
        /*0044*/ 	.byte	0x03, 0x5f
        /*0046*/ 	.short	0x0101


	//----- nvinfo : EIATTR_VRC_CTA_INIT_COUNT
	.align		4
        /*0048*/ 	.byte	0x02, 0x4a
	.zero		1
	.zero		1


	//----- nvinfo : EIATTR_EXIT_INSTR_OFFSETS
	.align		4
        /*004c*/ 	.byte	0x04, 0x1c
        /*004e*/ 	.short	(.L_131 - .L_130)


	//   ....[0]....
.L_130:
        /*0050*/ 	.word	0x00000150


	//   ....[1]....
        /*0054*/ 	.word	0x00000270


	//   ....[2]....
        /*0058*/ 	.word	0x000002c0


	//----- nvinfo : EIATTR_CBANK_PARAM_SIZE
	.align		4
.L_131:
        /*005c*/ 	.byte	0x03, 0x19
        /*005e*/ 	.short	0x0018


	//----- nvinfo : EIATTR_PARAM_CBANK
	.align		4
        /*0060*/ 	.byte	0x04, 0x0a
        /*0062*/ 	.short	(.L_133 - .L_132)
	.align		4
.L_132:
        /*0064*/ 	.word	index@(.nv.constant0._Z6reduceILj16EEvPjS0_m)
        /*0068*/ 	.short	0x0380
        /*006a*/ 	.short	0x0018


	//----- nvinfo : EIATTR_SW_WAR
	.align		4
.L_133:
        /*006c*/ 	.byte	0x04, 0x36
        /*006e*/ 	.short	(.L_135 - .L_134)
.L_134:
        /*0070*/ 	.word	0x00000008
.L_135:


//--------------------- .nv.info._Z6reduceILj32EEvPjS0_m --------------------------
	.section	.nv.info._Z6reduceILj32EEvPjS0_m,"",@"SHT_CUDA_INFO"
	.sectionflags	@""
	.align	4


	//----- nvinfo : EIATTR_CUDA_API_VERSION
	.align		4
        /*0000*/ 	.byte	0x04, 0x37
        /*0002*/ 	.short	(.L_137 - .L_136)
.L_136:
        /*0004*/ 	.word	0x00000082


	//----- nvinfo : EIATTR_KPARAM_INFO
	.align		4
.L_137:
        /*0008*/ 	.byte	0x04, 0x17
        /*000a*/ 	.short	(.L_139 - .L_138)
.L_138:
        /*000c*/ 	.word	0x00000000
        /*0010*/ 	.short	0x0002
        /*0012*/ 	.short	0x0010
        /*0014*/ 	.byte	0x00, 0xf0, 0x21, 0x00


	//----- nvinfo : EIATTR_KPARAM_INFO
	.align		4
.L_139:
        /*0018*/ 	.byte	0x04, 0x17
        /*001a*/ 	.short	(.L_141 - .L_140)
.L_140:
        /*001c*/ 	.word	0x00000000
        /*0020*/ 	.short	0x0001
        /*0022*/ 	.short	0x0008
        /*0024*/ 	.byte	0x00, 0xf5, 0x21, 0x00


	//----- nvinfo : EIATTR_KPARAM_INFO
	.align		4
.L_141:
        /*0028*/ 	.byte	0x04, 0x17
        /*002a*/ 	.short	(.L_143 - .L_142)
.L_142:
        /*002c*/ 	.word	0x00000000
        /*0030*/ 	.short	0x0000
        /*0032*/ 	.short	0x0000
        /*0034*/ 	.byte	0x00, 0xf5, 0x21, 0x00


	//----- nvinfo : EIATTR_SPARSE_MMA_MASK
	.align		4
.L_143:
        /*0038*/ 	.byte	0x03, 0x50
        /*003a*/ 	.short	0x0000


	//----- nvinfo : EIATTR_MAXREG_COUNT
	.align		4
        /*003c*/ 	.byte	0x03, 0x1b
        /*003e*/ 	.short	0x00ff


	//----- nvinfo : EIATTR_NUM_BARRIERS
	.align		4
        /*0040*/ 	.byte	0x02, 0x4c
        /*0042*/ 	.byte	0x01
	.zero		1


	//----- nvinfo : EIATTR_MERCURY_ISA_VERSION
	.align		4
        /*0044*/ 	.byte	0x03, 0x5f
        /*0046*/ 	.short	0x0101


	//----- nvinfo : EIATTR_VRC_CTA_INIT_COUNT
	.align		4
        /*0048*/ 	.byte	0x02, 0x4a
	.zero		1
	.zero		1


	//----- nvinfo : EIATTR_EXIT_INSTR_OFFSETS
	.align		4
        /*004c*/ 	.byte	0x04, 0x1c
        /*004e*/ 	.short	(.L_145 - .L_144)


	//   ....[0]....
.L_144:
        /*0050*/ 	.word	0x00000150


	//   ....[1]....
        /*0054*/ 	.word	0x000002b0


	//   ....[2]....
        /*0058*/ 	.word	0x00000300


	//----- nvinfo : EIATTR_CBANK_PARAM_SIZE
	.align		4
.L_145:
        /*005c*/ 	.byte	0x03, 0x19
        /*005e*/ 	.short	0x0018


	//----- nvinfo : EIATTR_PARAM_CBANK
	.align		4
        /*0060*/ 	.byte	0x04, 0x0a
        /*0062*/ 	.short	(.L_147 - .L_146)
	.align		4
.L_146:
        /*0064*/ 	.word	index@(.nv.constant0._Z6reduceILj32EEvPjS0_m)
        /*0068*/ 	.short	0x0380
        /*006a*/ 	.short	0x0018


	//----- nvinfo : EIATTR_SW_WAR
	.align		4
.L_147:
        /*006c*/ 	.byte	0x04, 0x36
        /*006e*/ 	.short	(.L_149 - .L_148)
.L_148:
        /*0070*/ 	.word	0x00000008
.L_149:


//--------------------- .nv.info._Z6reduceILj64EEvPjS0_m --------------------------
	.section	.nv.info._Z6reduceILj64EEvPjS0_m,"",@"SHT_CUDA_INFO"
	.sectionflags	@""
	.align	4


	//----- nvinfo : EIATTR_CUDA_API_VERSION
	.align		4
        /*0000*/ 	.byte	0x04, 0x37
        /*0002*/ 	.short	(.L_151 - .L_150)
.L_150:
        /*0004*/ 	.word	0x00000082


	//----- nvinfo : EIATTR_KPARAM_INFO
	.align		4
.L_151:
        /*0008*/ 	.byte	0x04, 0x17
        /*000a*/ 	.short	(.L_153 - .L_152)
.L_152:
        /*000c*/ 	.word	0x00000000
        /*0010*/ 	.short	0x0002
        /*0012*/ 	.short	0x0010
        /*0014*/ 	.byte	0x00, 0xf0, 0x21, 0x00


	//----- nvinfo : EIATTR_KPARAM_INFO
	.align		4
.L_153:
        /*0018*/ 	.byte	0x04, 0x17
        /*001a*/ 	.short	(.L_155 - .L_154)
.L_154:
        /*001c*/ 	.word	0x00000000
        /*0020*/ 	.short	0x0001
        /*0022*/ 	.short	0x0008
        /*0024*/ 	.byte	0x00, 0xf5, 0x21, 0x00


	//----- nvinfo : EIATTR_KPARAM_INFO
	.align		4
.L_155:
        /*0028*/ 	.byte	0x04, 0x17
        /*002a*/ 	.short	(.L_157 - .L_156)
.L_156:
        /*002c*/ 	.word	0x00000000
        /*0030*/ 	.short	0x0000
        /*0032*/ 	.short	0x0000
        /*0034*/ 	.byte	0x00, 0xf5, 0x21, 0x00


	//----- nvinfo : EIATTR_SPARSE_MMA_MASK
	.align		4
.L_157:
        /*0038*/ 	.byte	0x03, 0x50
        /*003a*/ 	.short	0x0000


	//----- nvinfo : EIATTR_MAXREG_COUNT
	.align		4
        /*003c*/ 	.byte	0x03, 0x1b
        /*003e*/ 	.short	0x00ff


	//----- nvinfo : EIATTR_NUM_BARRIERS
	.align		4
        /*0040*/ 	.byte	0x02, 0x4c
        /*0042*/ 	.byte	0x01
	.zero		1


	//----- nvinfo : EIATTR_MERCURY_ISA_VERSION
	.align		4
        /*0044*/ 	.byte	0x03, 0x5f
        /*0046*/ 	.short	0x0101


	//----- nvinfo : EIATTR_VRC_CTA_INIT_COUNT
	.align		4
        /*0048*/ 	.byte	0x02, 0x4a
	.zero		1
	.zero		1


	//----- nvinfo : EIATTR_EXIT_INSTR_OFFSETS
	.align		4
        /*004c*/ 	.byte	0x04, 0x1c
        /*004e*/ 	.short	(.L_159 - .L_158)


	//   ....[0]....
.L_158:
        /*0050*/ 	.word	0x00000150


	//   ....[1]....
        /*0054*/ 	.word	0x000002f0


	//   ....[2]....
        /*0058*/ 	.word	0x00000340


	//----- nvinfo : EIATTR_CBANK_PARAM_SIZE
	.align		4
.L_159:
        /*005c*/ 	.byte	0x03, 0x19
        /*005e*/ 	.short	0x0018


	//----- nvinfo : EIATTR_PARAM_CBANK
	.align		4
        /*0060*/ 	.byte	0x04, 0x0a
        /*0062*/ 	.short	(.L_161 - .L_160)
	.align		4
.L_160:
        /*0064*/ 	.word	index@(.nv.constant0._Z6reduceILj64EEvPjS0_m)
        /*0068*/ 	.short	0x0380
        /*006a*/ 	.short	0x0018


	//----- nvinfo : EIATTR_SW_WAR
	.align		4
.L_161:
        /*006c*/ 	.byte	0x04, 0x36
        /*006e*/ 	.short	(.L_163 - .L_162)
.L_162:
        /*0070*/ 	.word	0x00000008
.L_163:


//--------------------- .nv.info._Z6reduceILj128EEvPjS0_m --------------------------
	.section	.nv.info._Z6reduceILj128EEvPjS0_m,"",@"SHT_CUDA_INFO"
	.sectionflags	@""
	.align	4


	//----- nvinfo : EIATTR_CUDA_API_VERSION
	.align		4
        /*0000*/ 	.byte	0x04, 0x37
        /*0002*/ 	.short	(.L_165 - .L_164)
.L_164:
        /*0004*/ 	.word	0x00000082


	//----- nvinfo : EIATTR_KPARAM_INFO
	.align		4
.L_165:
        /*0008*/ 	.byte	0x04, 0x17
        /*000a*/ 	.short	(.L_167 - .L_166)
.L_166:
        /*000c*/ 	.word	0x00000000
        /*0010*/ 	.short	0x0002
        /*0012*/ 	.short	0x0010
        /*0014*/ 	.byte	0x00, 0xf0, 0x21, 0x00


	//----- nvinfo : EIATTR_KPARAM_INFO
	.align		4
.L_167:
        /*0018*/ 	.byte	0x04, 0x17
        /*001a*/ 	.short	(.L_169 - .L_168)
.L_168:
        /*001c*/ 	.word	0x00000000
        /*0020*/ 	.short	0x0001
        /*0022*/ 	.short	0x0008
        /*0024*/ 	.byte	0x00, 0xf5, 0x21, 0x00


	//----- nvinfo : EIATTR_KPARAM_INFO
	.align		4
.L_169:
        /*0028*/ 	.byte	0x04, 0x17
        /*002a*/ 	.short	(.L_171 - .L_170)
.L_170:
        /*002c*/ 	.word	0x00000000
        /*0030*/ 	.short	0x0000
        /*0032*/ 	.short	0x0000
        /*0034*/ 	.byte	0x00, 0xf5, 0x21, 0x00


	//----- nvinfo : EIATTR_SPARSE_MMA_MASK
	.align		4
.L_171:
        /*0038*/ 	.byte	0x03, 0x50
        /*003a*/ 	.short	0x0000


	//----- nvinfo : EIATTR_MAXREG_COUNT
	.align		4
        /*003c*/ 	.byte	0x03, 0x1b
        /*003e*/ 	.short	0x00ff


	//----- nvinfo : EIATTR_NUM_BARRIERS
	.align		4
        /*0040*/ 	.byte	0x02, 0x4c
        /*0042*/ 	.byte	0x01
	.zero		1


	//----- nvinfo : EIATTR_MERCURY_ISA_VERSION
	.align		4
        /*0044*/ 	.byte	0x03, 0x5f
        /*0046*/ 	.short	0x0101


	//----- nvinfo : EIATTR_VRC_CTA_INIT_COUNT
	.align		4
        /*0048*/ 	.byte	0x02, 0x4a
	.zero		1
	.zero		1


	//----- nvinfo : EIATTR_EXIT_INSTR_OFFSETS
	.align		4
        /*004c*/ 	.byte	0x04, 0x1c
        /*004e*/ 	.short	(.L_173 - .L_172)


	//   ....[0]....
.L_172:
        /*0050*/ 	.word	0x000001b0


	//   ....[1]....
        /*0054*/ 	.word	0x00000350


	//   ....[2]....
        /*0058*/ 	.word	0x000003a0


	//----- nvinfo : EIATTR_CBANK_PARAM_SIZE
	.align		4
.L_173:
        /*005c*/ 	.byte	0x03, 0x19
        /*005e*/ 	.short	0x0018


	//----- nvinfo : EIATTR_PARAM_CBANK
	.align		4
        /*0060*/ 	.byte	0x04, 0x0a
        /*0062*/ 	.short	(.L_175 - .L_174)
	.align		4
.L_174:
        /*0064*/ 	.word	index@(.nv.constant0._Z6reduceILj128EEvPjS0_m)
        /*0068*/ 	.short	0x0380
        /*006a*/ 	.short	0x0018


	//----- nvinfo : EIATTR_SW_WAR
	.align		4
.L_175:
        /*006c*/ 	.byte	0x04, 0x36
        /*006e*/ 	.short	(.L_177 - .L_176)
.L_176:
        /*0070*/ 	.word	0x00000008
.L_177:


//--------------------- .nv.info._Z6reduceILj256EEvPjS0_m --------------------------
	.section	.nv.info._Z6reduceILj256EEvPjS0_m,"",@"SHT_CUDA_INFO"
	.sectionflags	@""
	.align	4


	//----- nvinfo : EIATTR_CUDA_API_VERSION
	.align		4
        /*0000*/ 	.byte	0x04, 0x37
        /*0002*/ 	.short	(.L_179 - .L_178)
.L_178:
        /*0004*/ 	.word	0x00000082


	//----- nvinfo : EIATTR_KPARAM_INFO
	.align		4
.L_179:
        /*0008*/ 	.byte	0x04, 0x17
        /*000a*/ 	.short	(.L_181 - .L_180)
.L_180:
        /*000c*/ 	.word	0x00000000
        /*0010*/ 	.short	0x0002
        /*0012*/ 	.short	0x0010
        /*0014*/ 	.byte	0x00, 0xf0, 0x21, 0x00


	//----- nvinfo : EIATTR_KPARAM_INFO
	.align		4
.L_181:
        /*0018*/ 	.byte	0x04, 0x17
        /*001a*/ 	.short	(.L_183 - .L_182)
.L_182:
        /*001c*/ 	.word	0x00000000
        /*0020*/ 	.short	0x0001
        /*0022*/ 	.short	0x0008
        /*0024*/ 	.byte	0x00, 0xf5, 0x21, 0x00


	//----- nvinfo : EIATTR_KPARAM_INFO
	.align		4
.L_183:
        /*0028*/ 	.byte	0x04, 0x17
        /*002a*/ 	.short	(.L_185 - .L_184)
.L_184:
        /*002c*/ 	.word	0x00000000
        /*0030*/ 	.short	0x0000
        /*0032*/ 	.short	0x0000
        /*0034*/ 	.byte	0x00, 0xf5, 0x21, 0x00


	//----- nvinfo : EIATTR_SPARSE_MMA_MASK
	.align		4
.L_185:
        /*0038*/ 	.byte	0x03, 0x50
        /*003a*/ 	.short	0x0000


	//----- nvinfo : EIATTR_MAXREG_COUNT
	.align		4
        /*003c*/ 	.byte	0x03, 0x1b
        /*003e*/ 	.short	0x00ff


	//----- nvinfo : EIATTR_NUM_BARRIERS
	.align		4
        /*0040*/ 	.byte	0x02, 0x4c
        /*0042*/ 	.byte	0x01
	.zero		1


	//----- nvinfo : EIATTR_MERCURY_ISA_VERSION
	.align		4
        /*0044*/ 	.byte	0x03, 0x5f
        /*0046*/ 	.short	0x0101


	//----- nvinfo : EIATTR_VRC_CTA_INIT_COUNT
	.align		4
        /*0048*/ 	.byte	0x02, 0x4a
	.zero		1
	.zero		1


	//----- nvinfo : EIATTR_EXIT_INSTR_OFFSETS
	.align		4
        /*004c*/ 	.byte	0x04, 0x1c
        /*004e*/ 	.short	(.L_187 - .L_186)


	//   ....[0]....
.L_186:
        /*0050*/ 	.word	0x00000210


	//   ....[1]....
        /*0054*/ 	.word	0x000003b0


	//   ....[2]....
        /*0058*/ 	.word	0x00000400


	//----- nvinfo : EIATTR_CBANK_PARAM_SIZE
	.align		4
.L_187:
        /*005c*/ 	.byte	0x03, 0x19
        /*005e*/ 	.short	0x0018


	//----- nvinfo : EIATTR_PARAM_CBANK
	.align		4
        /*0060*/ 	.byte	0x04, 0x0a
        /*0062*/ 	.short	(.L_189 - .L_188)
	.align		4
.L_188:
        /*0064*/ 	.word	index@(.nv.constant0._Z6reduceILj256EEvPjS0_m)
        /*0068*/ 	.short	0x0380
        /*006a*/ 	.short	0x0018


	//----- nvinfo : EIATTR_SW_WAR
	.align		4
.L_189:
        /*006c*/ 	.byte	0x04, 0x36
        /*006e*/ 	.short	(.L_191 - .L_190)
.L_190:
        /*0070*/ 	.word	0x00000008
.L_191:


//--------------------- .nv.info._Z6reduceILj512EEvPjS0_m --------------------------
	.section	.nv.info._Z6reduceILj512EEvPjS0_m,"",@"SHT_CUDA_INFO"
	.sectionflags	@""
	.align	4


	//----- nvinfo : EIATTR_CUDA_API_VERSION
	.align		4
        /*0000*/ 	.byte	0x04, 0x37
        /*0002*/ 	.short	(.L_193 - .L_192)
.L_192:
        /*0004*/ 	.word	0x00000082


	//----- nvinfo : EIATTR_KPARAM_INFO
	.align		4
.L_193:
        /*0008*/ 	.byte	0x04, 0x17
        /*000a*/ 	.short	(.L_195 - .L_194)
.L_194:
        /*000c*/ 	.word	0x00000000
        /*0010*/ 	.short	0x0002
        /*0012*/ 	.short	0x0010
        /*0014*/ 	.byte	0x00, 0xf0, 0x21, 0x00


	//----- nvinfo : EIATTR_KPARAM_INFO
	.align		4
.L_195:
        /*0018*/ 	.byte	0x04, 0x17
        /*001a*/ 	.short	(.L_197 - .L_196)
.L_196:
        /*001c*/ 	.word	0x00000000
        /*0020*/ 	.short	0x0001
        /*0022*/ 	.short	0x0008
        /*0024*/ 	.byte	0x00, 0xf5, 0x21, 0x00


	//----- nvinfo : EIATTR_KPARAM_INFO
	.align		4
.L_197:
        /*0028*/ 	.byte	0x04, 0x17
        /*002a*/ 	.short	(.L_199 - .L_198)
.L_198:
        /*002c*/ 	.word	0x00000000
        /*0030*/ 	.short	0x0000
        /*0032*/ 	.short	0x0000
        /*0034*/ 	.byte	0x00, 0xf5, 0x21, 0x00


	//----- nvinfo : EIATTR_SPARSE_MMA_MASK
	.align		4
.L_199:
        /*0038*/ 	.byte	0x03, 0x50
        /*003a*/ 	.short	0x0000


	//----- nvinfo : EIATTR_MAXREG_COUNT
	.align		4
        /*003c*/ 	.byte	0x03, 0x1b
        /*003e*/ 	.short	0x00ff


	//----- nvinfo : EIATTR_NUM_BARRIERS
	.align		4
        /*0040*/ 	.byte	0x02, 0x4c
        /*0042*/ 	.byte	0x01
	.zero		1


	//----- nvinfo : EIATTR_MERCURY_ISA_VERSION
	.align		4
        /*0044*/ 	.byte	0x03, 0x5f
        /*0046*/ 	.short	0x0101


	//----- nvinfo : EIATTR_VRC_CTA_INIT_COUNT
	.align		4
        /*0048*/ 	.byte	0x02, 0x4a
	.zero		1
	.zero		1


	//----- nvinfo : EIATTR_EXIT_INSTR_OFFSETS
	.align		4
        /*004c*/ 	.byte	0x04, 0x1c
        /*004e*/ 	.short	(.L_201 - .L_200)


	//   ....[0]....
.L_200:
        /*0050*/ 	.word	0x00000270


	//   ....[1]....
        /*0054*/ 	.word	0x00000410


	//   ....[2]....
        /*0058*/ 	.word	0x00000460


	//----- nvinfo : EIATTR_CBANK_PARAM_SIZE
	.align		4
.L_201:
        /*005c*/ 	.byte	0x03, 0x19
        /*005e*/ 	.short	0x0018


	//----- nvinfo : EIATTR_PARAM_CBANK
	.align		4
        /*0060*/ 	.byte	0x04, 0x0a
        /*0062*/ 	.short	(.L_203 - .L_202)
	.align		4
.L_202:
        /*0064*/ 	.word	index@(.nv.constant0._Z6reduceILj512EEvPjS0_m)
        /*0068*/ 	.short	0x0380
        /*006a*/ 	.short	0x0018


	//----- nvinfo : EIATTR_SW_WAR
	.align		4
.L_203:
        /*006c*/ 	.byte	0x04, 0x36
        /*006e*/ 	.short	(.L_205 - .L_204)
.L_204:
        /*0070*/ 	.word	0x00000008
.L_205:


//--------------------- .nv.info._Z6reduceILj1024EEvPjS0_m --------------------------
	.section	.nv.info._Z6reduceILj1024EEvPjS0_m,"",@"SHT_CUDA_INFO"
	.sectionflags	@""
	.align	4


	//----- nvinfo : EIATTR_CUDA_API_VERSION
	.align		4
        /*0000*/ 	.byte	0x04, 0x37
        /*0002*/ 	.short	(.L_207 - .L_206)
.L_206:
        /*0004*/ 	.word	0x00000082


	//----- nvinfo : EIATTR_KPARAM_INFO
	.align		4
.L_207:
        /*0008*/ 	.byte	0x04, 0x17
        /*000a*/ 	.short	(.L_209 - .L_208)
.L_208:
        /*000c*/ 	.word	0x00000000
        /*0010*/ 	.short	0x0002
        /*0012*/ 	.short	0x0010
        /*0014*/ 	.byte	0x00, 0xf0, 0x21, 0x00


	//----- nvinfo : EIATTR_KPARAM_INFO
	.align		4
.L_209:
        /*0018*/ 	.byte	0x04, 0x17
        /*001a*/ 	.short	(.L_211 - .L_210)
.L_210:
        /*001c*/ 	.word	0x00000000
        /*0020*/ 	.short	0x0001
        /*0022*/ 	.short	0x0008
        /*0024*/ 	.byte	0x00, 0xf5, 0x21, 0x00


	//----- nvinfo : EIATTR_KPARAM_INFO
	.align		4
.L_211:
        /*0028*/ 	.byte	0x04, 0x17
        /*002a*/ 	.short	(.L_213 - .L_212)
.L_212:
        /*002c*/ 	.word	0x00000000
        /*0030*/ 	.short	0x0000
        /*0032*/ 	.short	0x0000
        /*0034*/ 	.byte	0x00, 0xf5, 0x21, 0x00


	//----- nvinfo : EIATTR_SPARSE_MMA_MASK
	.align		4
.L_213:
        /*0038*/ 	.byte	0x03, 0x50
        /*003a*/ 	.short	0x0000


	//----- nvinfo : EIATTR_MAXREG_COUNT
	.align		4
        /*003c*/ 	.byte	0x03, 0x1b
        /*003e*/ 	.short	0x00ff


	//----- nvinfo : EIATTR_NUM_BARRIERS
	.align		4
        /*0040*/ 	.byte	0x02, 0x4c
        /*0042*/ 	.byte	0x01
	.zero		1


	//----- nvinfo : EIATTR_MERCURY_ISA_VERSION
	.align		4
        /*0044*/ 	.byte	0x03, 0x5f
        /*0046*/ 	.short	0x0101


	//----- nvinfo : EIATTR_VRC_CTA_INIT_COUNT
	.align		4
        /*0048*/ 	.byte	0x02, 0x4a
	.zero		1
	.zero		1


	//----- nvinfo : EIATTR_EXIT_INSTR_OFFSETS
	.align		4
        /*004c*/ 	.byte	0x04, 0x1c
        /*004e*/ 	.short	(.L_215 - .L_214)


	//   ....[0]....
.L_214:
        /*0050*/ 	.word	0x000002d0


	//   ....[1]....
        /*0054*/ 	.word	0x00000470


	//   ....[2]....
        /*0058*/ 	.word	0x000004c0


	//----- nvinfo : EIATTR_CBANK_PARAM_SIZE
	.align		4
.L_215:
        /*005c*/ 	.byte	0x03, 0x19
        /*005e*/ 	.short	0x0018


	//----- nvinfo : EIATTR_PARAM_CBANK
	.align		4
        /*0060*/ 	.byte	0x04, 0x0a
        /*0062*/ 	.short	(.L_217 - .L_216)
	.align		4
.L_216:
        /*0064*/ 	.word	index@(.nv.constant0._Z6reduceILj1024EEvPjS0_m)
        /*0068*/ 	.short	0x0380
        /*006a*/ 	.short	0x0018


	//----- nvinfo : EIATTR_SW_WAR
	.align		4
.L_217:
        /*006c*/ 	.byte	0x04, 0x36
        /*006e*/ 	.short	(.L_219 - .L_218)
.L_218:
        /*0070*/ 	.word	0x00000008
.L_219:


//--------------------- .nv.callgraph             --------------------------
	.section	.nv.callgraph,"",@"SHT_CUDA_CALLGRAPH"
	.align	4
	.sectionentsize	8
	.align		4
        /*0000*/ 	.word	0x00000000
	.align		4
        /*0004*/ 	.word	0xffffffff
	.align		4
        /*0008*/ 	.word	0x00000000
	.align		4
        /*000c*/ 	.word	0xfffffffe
	.align		4
        /*0010*/ 	.word	0x00000000
	.align		4
        /*0014*/ 	.word	0xfffffffd
	.align		4
        /*0018*/ 	.word	0x00000000
	.align		4
        /*001c*/ 	.word	0xfffffffc


//--------------------- .text._Z6reduceILj1EEvPjS0_m --------------------------
	.section	.text._Z6reduceILj1EEvPjS0_m,"ax",@progbits
	.align	128
        .global         _Z6reduceILj1EEvPjS0_m
        .type           _Z6reduceILj1EEvPjS0_m,@function
        .size           _Z6reduceILj1EEvPjS0_m,(.L_x_11 - _Z6reduceILj1EEvPjS0_m)
        .other          _Z6reduceILj1EEvPjS0_m,@"STO_CUDA_ENTRY STV_DEFAULT"
_Z6reduceILj1EEvPjS0_m:
.text._Z6reduceILj1EEvPjS0_m:
[----:B------:R-:W-:Y:S01]  /*0000*/  LDC R1, c[0x0][0x37c] ;  /* 0x0000df00ff017b82 */ /* 0x000fe20000000800 */
[----:B------:R-:W0:Y:S07]  /*0010*/  S2R R9, SR_CTAID.X ;  /* 0x0000000000097919 */ /* 0x000e2e0000002500 */
[----:B------:R-:W0:Y:S01]  /*0020*/  LDC R4, c[0x0][0x360] ;  /* 0x0000d800ff047b82 */ /* 0x000e220000000800 */
[----:B------:R-:W1:Y:S01]  /*0030*/  LDCU.64 UR6, c[0x0][0x358] ;  /* 0x00006b00ff0677ac */ /* 0x000e620008000a00 */
[----:B------:R-:W2:Y:S06]  /*0040*/  S2R R7, SR_TID.X ;  /* 0x0000000000077919 */ /* 0x000eac0000002100 */
[----:B------:R-:W3:Y:S01]  /*0050*/  LDC.64 R2, c[0x0][0x380] ;  /* 0x0000e000ff027b82 */ /* 0x000ee20000000a00 */
[----:B0-----:R-:W-:-:S05]  /*0060*/  IMAD R0, R9, R4, RZ ;  /* 0x0000000409007224 */ /* 0x001fca00078e02ff */
[----:B--2---:R-:W-:-:S05]  /*0070*/  LEA R5, R0, R7, 0x1 ;  /* 0x0000000700057211 */ /* 0x004fca00078e08ff */
[----:B---3--:R-:W-:-:S03]  /*0080*/  IMAD.WIDE.U32 R2, R5, 0x4, R2 ;  /* 0x0000000405027825 */ /* 0x008fc600078e0002 */
[----:B------:R-:W-:-:S03]  /*0090*/  LEA R4, P0, R4, R2, 0x2 ;  /* 0x0000000204047211 */ /* 0x000fc600078010ff */
[----:B-1----:R-:W2:Y:S01]  /*00a0*/  LDG.E R2, desc[UR6][R2.64] ;  /* 0x0000000602027981 */ /* 0x002ea2000c1e1900 */
[----:B------:R-:W-:-:S06]  /*00b0*/  IADD3.X R5, PT, PT, RZ, R3, RZ, P0, !PT ;  /* 0x00000003ff057210 */ /* 0x000fcc00007fe4ff */
[----:B------:R-:W2:Y:S01]  /*00c0*/  LDG.E R5, desc[UR6][R4.64] ;  /* 0x0000000604057981 */ /* 0x000ea2000c1e1900 */
[----:B------:R-:W0:Y:S01]  /*00d0*/  S2UR UR5, SR_CgaCtaId ;  /* 0x00000000000579c3 */ /* 0x000e220000008800 */
[----:B------:R-:W-:Y:S01]  /*00e0*/  UMOV UR4, 0x400 ;  /* 0x0000040000047882 */ /* 0x000fe20000000000 */
[----:B------:R-:W-:Y:S01]  /*00f0*/  ISETP.NE.AND P0, PT, R7, RZ, PT ;  /* 0x000000ff0700720c */ /* 0x000fe20003f05270 */
[----:B0-----:R-:W-:-:S06]  /*0100*/  ULEA UR4, UR5, UR4, 0x18 ;  /* 0x0000000405047291 */ /* 0x001fcc000f8ec0ff */
[----:B------:R-:W-:Y:S02]  /*0110*/  LEA R7, R7, UR4, 0x2 ;  /* 0x0000000407077c11 */ /* 0x000fe4000f8e10ff */
[----:B--2---:R-:W-:-:S05]  /*0120*/  IADD3 R0, PT, PT, R2, R5, RZ ;  /* 0x0000000502007210 */ /* 0x004fca0007ffe0ff */
[----:B------:R0:W-:Y:S01]  /*0130*/  STS [R7], R0 ;  /* 0x0000000007007388 */ /* 0x0001e20000000800 */
[----:B------:R-:W-:Y:S06]  /*0140*/  BAR.SYNC.DEFER_BLOCKING 0x0 ;  /* 0x0000000000007b1d */ /* 0x000fec0000010000 */
[----:B------:R-:W-:Y:S05]  /*0150*/  @P0 EXIT ;  /* 0x000000000000094d */ /* 0x000fea0003800000 */
[----:B------:R-:W1:Y:S01]  /*0160*/  LDS R5, [UR4] ;  /* 0x00000004ff057984 */ /* 0x000e620008000800 */
[----:B------:R-:W2:Y:S02]  /*0170*/  LDC.64 R2, c[0x0][0x388] ;  /* 0x0000e200ff027b82 */ /* 0x000ea40000000a00 */
[----:B--2---:R-:W-:-:S05]  /*0180*/  IMAD.WIDE.U32 R2, R9, 0x4, R2 ;  /* 0x0000000409027825 */ /* 0x004fca00078e0002 */
[----:B-1----:R-:W-:Y:S01]  /*0190*/  STG.E desc[UR6][R2.64], R5 ;  /* 0x0000000502007986 */ /* 0x002fe2000c101906 */
[----:B------:R-:W-:Y:S05]  /*01a0*/  EXIT ;  /* 0x000000000000794d */ /* 0x000fea0003800000 */
.L_x_0:
[----:B------:R-:W-:-:S00]  /*01b0*/  BRA `(.L_x_0) ;  /* 0xfffffffc00fc7947 */ /* 0x000fc0000383ffff */
[----:B------:R-:W-:-:S00]  /*01c0*/  NOP ;  /* 0x0000000000007918 */ /* 0x000fc00000000000 */
        /* <DEDUP_REMOVED lines=11> */
.L_x_11:


//--------------------- .text._Z6reduceILj2EEvPjS0_m --------------------------
	.section	.text._Z6reduceILj2EEvPjS0_m,"ax",@progbits
	.align	128
        .global         _Z6reduceILj2EEvPjS0_m
        .type           _Z6reduceILj2EEvPjS0_m,@function
        .size           _Z6reduceILj2EEvPjS0_m,(.L_x_12 - _Z6reduceILj2EEvPjS0_m)
        .other          _Z6reduceILj2EEvPjS0_m,@"STO_CUDA_ENTRY STV_DEFAULT"
_Z6reduceILj2EEvPjS0_m:
.text._Z6reduceILj2EEvPjS0_m:
[----:B------:R-:W-:Y:S01]  /*0000*/  LDC R1, c[0x0][0x37c] ;  /* 0x0000df00ff017b82 */ /* 0x000fe20000000800 */
[----:B------:R-:W0:Y:S07]  /*0010*/  S2R R11, SR_CTAID.X ;  /* 0x00000000000b7919 */ /* 0x000e2e0000002500 */
[----:B------:R-:W0:Y:S01]  /*0020*/  LDC R4, c[0x0][0x360] ;  /* 0x0000d800ff047b82 */ /* 0x000e220000000800 */
[----:B------:R-:W1:Y:S01]  /*0030*/  LDCU.64 UR6, c[0x0][0x358] ;  /* 0x00006b00ff0677ac */ /* 0x000e620008000a00 */
[----:B------:R-:W2:Y:S06]  /*0040*/  S2R R9, SR_TID.X ;  /* 0x0000000000097919 */ /* 0x000eac0000002100 */
[----:B------:R-:W3:Y:S01]  /*0050*/  LDC.64 R2, c[0x0][0x380] ;  /* 0x0000e000ff027b82 */ /* 0x000ee20000000a00 */
[----:B0-----:R-:W-:-:S04]  /*0060*/  IMAD R0, R11, R4, RZ ;  /* 0x000000040b007224 */ /* 0x001fc800078e02ff */
[----:B--2---:R-:W-:-:S04]  /*0070*/  IMAD R5, R0, 0x2, R9 ;  /* 0x0000000200057824 */ /* 0x004fc800078e0209 */
[----:B---3--:R-:W-:-:S03]  /*0080*/  IMAD.WIDE.U32 R2, R5, 0x4, R2 ;  /* 0x0000000405027825 */ /* 0x008fc600078e0002 */
[----:B------:R-:W-:-:S03]  /*0090*/  LEA R4, P0, R4, R2, 0x2 ;  /* 0x0000000204047211 */ /* 0x000fc600078010ff */
[----:B-1----:R-:W2:Y:S02]  /*00a0*/  LDG.E R2, desc[UR6][R2.64] ;  /* 0x0000000602027981 */ /* 0x002ea4000c1e1900 */
[----:B------:R-:W-:-:S06]  /*00b0*/  IMAD.X R5, RZ, RZ, R3, P0 ;  /* 0x000000ffff057224 */ /* 0x000fcc00000e0603 */
[----:B------:R-:W2:Y:S01]  /*00c0*/  LDG.E R5, desc[UR6][R4.64] ;  /* 0x0000000604057981 */ /* 0x000ea2000c1e1900 */
[----:B------:R-:W0:Y:S01]  /*00d0*/  S2UR UR5, SR_CgaCtaId ;  /* 0x00000000000579c3 */ /* 0x000e220000008800 */
[----:B------:R-:W-:Y:S02]  /*00e0*/  UMOV UR4, 0x400 ;  /* 0x0000040000047882 */ /* 0x000fe40000000000 */
[----:B0-----:R-:W-:-:S06]  /*00f0*/  ULEA UR4, UR5, UR4, 0x18 ;  /* 0x0000000405047291 */ /* 0x001fcc000f8ec0ff */
[C---:B------:R-:W-:Y:S02]  /*0100*/  LEA R7, R9.reuse, UR4, 0x2 ;  /* 0x0000000409077c11 */ /* 0x040fe4000f8e10ff */
[----:B------:R-:W-:Y:S02]  /*0110*/  ISETP.GT.U32.AND P0, PT, R9, 0x1f, PT ;  /* 0x0000001f0900780c */ /* 0x000fe40003f04070 */
[----:B--2---:R-:W-:-:S05]  /*0120*/  IADD3 R0, PT, PT, R2, R5, RZ ;  /* 0x0000000502007210 */ /* 0x004fca0007ffe0ff */
[----:B------:R0:W-:Y:S01]  /*0130*/  STS [R7], R0 ;  /* 0x0000000007007388 */ /* 0x0001e20000000800 */
[----:B------:R-:W-:Y:S06]  /*0140*/  BAR.SYNC.DEFER_BLOCKING 0x0 ;  /* 0x0000000000007b1d */ /* 0x000fec0000010000 */
[----:B------:R-:W-:Y:S05]  /*0150*/  @P0 EXIT ;  /* 0x000000000000094d */ /* 0x000fea0003800000 */
[----:B0-----:R-:W-:Y:S01]  /*0160*/  LDS R0, [R7+0x4] ;  /* 0x0000040007007984 */ /* 0x001fe20000000800 */
[----:B------:R-:W-:-:S03]  /*0170*/  ISETP.NE.AND P0, PT, R9, RZ, PT ;  /* 0x000000ff0900720c */ /* 0x000fc60003f05270 */
[----:B------:R-:W0:Y:S02]  /*0180*/  LDS R3, [R7] ;  /* 0x0000000007037984 */ /* 0x000e240000000800 */
[----:B0-----:R-:W-:-:S05]  /*0190*/  IADD3 R0, PT, PT, R0, R3, RZ ;  /* 0x0000000300007210 */ /* 0x001fca0007ffe0ff */
[----:B------:R0:W-:Y:S03]  /*01a0*/  STS [R7], R0 ;  /* 0x0000000007007388 */ /* 0x0001e60000000800 */
[----:B------:R-:W-:Y:S05]  /*01b0*/  @P0 EXIT ;  /* 0x000000000000094d */ /* 0x000fea0003800000 */
[----:B------:R-:W1:Y:S01]  /*01c0*/  LDS R5, [UR4] ;  /* 0x00000004ff057984 */ /* 0x000e620008000800 */
[----:B------:R-:W2:Y:S02]  /*01d0*/  LDC.64 R2, c[0x0][0x388] ;  /* 0x0000e200ff027b82 */ /* 0x000ea40000000a00 */
[----:B--2---:R-:W-:-:S05]  /*01e0*/  IMAD.WIDE.U32 R2, R11, 0x4, R2 ;  /* 0x000000040b027825 */ /* 0x004fca00078e0002 */
[----:B-1----:R-:W-:Y:S01]  /*01f0*/  STG.E desc[UR6][R2.64], R5 ;  /* 0x0000000502007986 */ /* 0x002fe2000c101906 */
[----:B------:R-:W-:Y:S05]  /*0200*/  EXIT ;  /* 0x000000000000794d */ /* 0x000fea0003800000 */
.L_x_1:
        /* <DEDUP_REMOVED lines=15> */
.L_x_12:


//--------------------- .text._Z6reduceILj4EEvPjS0_m --------------------------
	.section	.text._Z6reduceILj4EEvPjS0_m,"ax",@progbits
	.align	128
        .global         _Z6reduceILj4EEvPjS0_m
        .type           _Z6reduceILj4EEvPjS0_m,@function
        .size           _Z6reduceILj4EEvPjS0_m,(.L_x_13 - _Z6reduceILj4EEvPjS0_m)
        .other          _Z6reduceILj4EEvPjS0_m,@"STO_CUDA_ENTRY STV_DEFAULT"
_Z6reduceILj4EEvPjS0_m:
.text._Z6reduceILj4EEvPjS0_m:
        /* <DEDUP_REMOVED lines=10> */
[----:B-1----:R-:W2:Y:S01]  /*00a0*/  LDG.E R2, desc[UR6][R2.64] ;  /* 0x0000000602027981 */ /* 0x002ea2000c1e1900 */
[----:B------:R-:W-:-:S06]  /*00b0*/  IADD3.X R5, PT, PT, RZ, R3, RZ, P0, !PT ;  /* 0x00000003ff057210 */ /* 0x000fcc00007fe4ff */
[----:B------:R-:W2:Y:S01]  /*00c0*/  LDG.E R5, desc[UR6][R4.64] ;  /* 0x0000000604057981 */ /* 0x000ea2000c1e1900 */
[----:B------:R-:W0:Y:S01]  /*00d0*/  S2UR UR5, SR_CgaCtaId ;  /* 0x00000000000579c3 */ /* 0x000e220000008800 */
[----:B------:R-:W-:Y:S02]  /*00e0*/  UMOV UR4, 0x400 ;  /* 0x0000040000047882 */ /* 0x000fe40000000000 */
[----:B0-----:R-:W-:-:S06]  /*00f0*/  ULEA UR4, UR5, UR4, 0x18 ;  /* 0x0000000405047291 */ /* 0x001fcc000f8ec0ff */
[C---:B------:R-:W-:Y:S02]  /*0100*/  LEA R7, R9.reuse, UR4, 0x2 ;  /* 0x0000000409077c11 */ /* 0x040fe4000f8e10ff */
[----:B------:R-:W-:Y:S01]  /*0110*/  ISETP.GT.U32.AND P0, PT, R9, 0x1f, PT ;  /* 0x0000001f0900780c */ /* 0x000fe20003f04070 */
[----:B--2---:R-:W-:-:S05]  /*0120*/  IMAD.IADD R0, R2, 0x1, R5 ;  /* 0x0000000102007824 */ /* 0x004fca00078e0205 */
[----:B------:R0:W-:Y:S01]  /*0130*/  STS [R7], R0 ;  /* 0x0000000007007388 */ /* 0x0001e20000000800 */
[----:B------:R-:W-:Y:S06]  /*0140*/  BAR.SYNC.DEFER_BLOCKING 0x0 ;  /* 0x0000000000007b1d */ /* 0x000fec0000010000 */
[----:B------:R-:W-:Y:S05]  /*0150*/  @P0 EXIT ;  /* 0x000000000000094d */ /* 0x000fea0003800000 */
[----:B0-----:R-:W-:Y:S01]  /*0160*/  LDS R0, [R7+0x8] ;  /* 0x0000080007007984 */ /* 0x001fe20000000800 */
[----:B------:R-:W-:-:S03]  /*0170*/  ISETP.NE.AND P0, PT, R9, RZ, PT ;  /* 0x000000ff0900720c */ /* 0x000fc60003f05270 */
[----:B------:R-:W0:Y:S02]  /*0180*/  LDS R3, [R7] ;  /* 0x0000000007037984 */ /* 0x000e240000000800 */
[----:B0-----:R-:W-:-:S05]  /*0190*/  IADD3 R0, PT, PT, R0, R3, RZ ;  /* 0x0000000300007210 */ /* 0x001fca0007ffe0ff */
[----:B------:R-:W-:Y:S04]  /*01a0*/  STS [R7], R0 ;  /* 0x0000000007007388 */ /* 0x000fe80000000800 */
[----:B------:R-:W-:Y:S04]  /*01b0*/  LDS R2, [R7+0x4] ;  /* 0x0000040007027984 */ /* 0x000fe80000000800 */
[----:B------:R-:W0:Y:S02]  /*01c0*/  LDS R3, [R7] ;  /* 0x0000000007037984 */ /* 0x000e240000000800 */
[----:B0-----:R-:W-:-:S05]  /*01d0*/  IMAD.IADD R2, R2, 0x1, R3 ;  /* 0x0000000102027824 */ /* 0x001fca00078e0203 */
[----:B------:R0:W-:Y:S01]  /*01e0*/  STS [R7], R2 ;  /* 0x0000000207007388 */ /* 0x0001e20000000800 */
[----:B------:R-:W-:Y:S05]  /*01f0*/  @P0 EXIT ;  /* 0x000000000000094d */ /* 0x000fea0003800000 */
[----:B------:R-:W1:Y:S01]  /*0200*/  LDS R5, [UR4] ;  /* 0x00000004ff057984 */ /* 0x000e620008000800 */
[----:B0-----:R-:W0:Y:S02]  /*0210*/  LDC.64 R2, c[0x0][0x388] ;  /* 0x0000e200ff027b82 */ /* 0x001e240000000a00 */
[----:B0-----:R-:W-:-:S05]  /*0220*/  IMAD.WIDE.U32 R2, R11, 0x4, R2 ;  /* 0x000000040b027825 */ /* 0x001fca00078e0002 */
[----:B-1----:R-:W-:Y:S01]  /*0230*/  STG.E desc[UR6][R2.64], R5 ;  /* 0x0000000502007986 */ /* 0x002fe2000c101906 */
[----:B------:R-:W-:Y:S05]  /*0240*/  EXIT ;  /* 0x000000000000794d */ /* 0x000fea0003800000 */
.L_x_2:
        /* <DEDUP_REMOVED lines=11> */
.L_x_13:


//--------------------- .text._Z6reduceILj8EEvPjS0_m --------------------------
	.section	.text._Z6reduceILj8EEvPjS0_m,"ax",@progbits
	.align	128
        .global         _Z6reduceILj8EEvPjS0_m
        .type           _Z6reduceILj8EEvPjS0_m,@function
        .size           _Z6reduceILj8EEvPjS0_m,(.L_x_14 - _Z6reduceILj8EEvPjS0_m)
        .other          _Z6reduceILj8EEvPjS0_m,@"STO_CUDA_ENTRY STV_DEFAULT"
_Z6reduceILj8EEvPjS0_m:
.text._Z6reduceILj8EEvPjS0_m:
        /* <DEDUP_REMOVED lines=25> */
[----:B0-----:R-:W-:-:S05]  /*0190*/  IMAD.IADD R0, R0, 0x1, R3 ;  /* 0x0000000100007824 */ /* 0x001fca00078e0203 */
[----:B------:R-:W-:Y:S04]  /*01a0*/  STS [R7], R0 ;  /* 0x0000000007007388 */ /* 0x000fe80000000800 */
[----:B------:R-:W-:Y:S04]  /*01b0*/  LDS R2, [R7+0x8] ;  /* 0x0000080007027984 */ /* 0x000fe80000000800 */
[----:B------:R-:W0:Y:S02]  /*01c0*/  LDS R3, [R7] ;  /* 0x0000000007037984 */ /* 0x000e240000000800 */
[----:B0-----:R-:W-:-:S05]  /*01d0*/  IADD3 R2, PT, PT, R2, R3, RZ ;  /* 0x0000000302027210 */ /* 0x001fca0007ffe0ff */
[----:B------:R-:W-:Y:S04]  /*01e0*/  STS [R7], R2 ;  /* 0x0000000207007388 */ /* 0x000fe80000000800 */
[----:B------:R-:W-:Y:S04]  /*01f0*/  LDS R3, [R7+0x4] ;  /* 0x0000040007037984 */ /* 0x000fe80000000800 */
[----:B------:R-:W0:Y:S02]  /*0200*/  LDS R4, [R7] ;  /* 0x0000000007047984 */ /* 0x000e240000000800 */
[----:B0-----:R-:W-:-:S05]  /*0210*/  IADD3 R4, PT, PT, R3, R4, RZ ;  /* 0x0000000403047210 */ /* 0x001fca0007ffe0ff */
[----:B------:R0:W-:Y:S01]  /*0220*/  STS [R7], R4 ;  /* 0x0000000407007388 */ /* 0x0001e20000000800 */
[----:B------:R-:W-:Y:S05]  /*0230*/  @P0 EXIT ;  /* 0x000000000000094d */ /* 0x000fea0003800000 */
[----:B------:R-:W1:Y:S01]  /*0240*/  LDS R5, [UR4] ;  /* 0x00000004ff057984 */ /* 0x000e620008000800 */
[----:B------:R-:W2:Y:S02]  /*0250*/  LDC.64 R2, c[0x0][0x388] ;  /* 0x0000e200ff027b82 */ /* 0x000ea40000000a00 */
[----:B--2---:R-:W-:-:S05]  /*0260*/  IMAD.WIDE.U32 R2, R11, 0x4, R2 ;  /* 0x000000040b027825 */ /* 0x004fca00078e0002 */
[----:B-1----:R-:W-:Y:S01]  /*0270*/  STG.E desc[UR6][R2.64], R5 ;  /* 0x0000000502007986 */ /* 0x002fe2000c101906 */
[----:B------:R-:W-:Y:S05]  /*0280*/  EXIT ;  /* 0x000000000000794d */ /* 0x000fea0003800000 */
.L_x_3:
        /* <DEDUP_REMOVED lines=15> */
.L_x_14:


//--------------------- .text._Z6reduceILj16EEvPjS0_m --------------------------
	.section	.text._Z6reduceILj16EEvPjS0_m,"ax",@progbits
	.align	128
        .global         _Z6reduceILj16EEvPjS0_m
        .type           _Z6reduceILj16EEvPjS0_m,@function
        .size           _Z6reduceILj16EEvPjS0_m,(.L_x_15 - _Z6reduceILj16EEvPjS0_m)
        .other          _Z6reduceILj16EEvPjS0_m,@"STO_CUDA_ENTRY STV_DEFAULT"
_Z6reduceILj16EEvPjS0_m:
.text._Z6reduceILj16EEvPjS0_m:
        /* <DEDUP_REMOVED lines=22> */
[----:B------:R-:W-:Y:S01]  /*0160*/  LDS R2, [R7+0x20] ;  /* 0x0000200007027984 */ /* 0x000fe20000000800 */
[----:B------:R-:W-:-:S03]  /*0170*/  ISETP.NE.AND P0, PT, R9, RZ, PT ;  /* 0x000000ff0900720c */ /* 0x000fc60003f05270 */
[----:B------:R-:W1:Y:S02]  /*0180*/  LDS R3, [R7] ;  /* 0x0000000007037984 */ /* 0x000e640000000800 */
[----:B-1----:R-:W-:-:S05]  /*0190*/  IADD3 R2, PT, PT, R2, R3, RZ ;  /* 0x0000000302027210 */ /* 0x002fca0007ffe0ff */
[----:B------:R-:W-:Y:S04]  /*01a0*/  STS [R7], R2 ;  /* 0x0000000207007388 */ /* 0x000fe80000000800 */
[----:B------:R-:W-:Y:S04]  /*01b0*/  LDS R3, [R7+0x10] ;  /* 0x0000100007037984 */ /* 0x000fe80000000800 */
[----:B------:R-:W1:Y:S02]  /*01c0*/  LDS R4, [R7] ;  /* 0x0000000007047984 */ /* 0x000e640000000800 */
[----:B-1----:R-:W-:-:S05]  /*01d0*/  IMAD.IADD R4, R3, 0x1, R4 ;  /* 0x0000000103047824 */ /* 0x002fca00078e0204 */
[----:B------:R-:W-:Y:S04]  /*01e0*/  STS [R7], R4 ;  /* 0x0000000407007388 */ /* 0x000fe80000000800 */
[----:B------:R-:W-:Y:S04]  /*01f0*/  LDS R3, [R7+0x8] ;  /* 0x0000080007037984 */ /* 0x000fe80000000800 */
[----:B0-----:R-:W0:Y:S02]  /*0200*/  LDS R6, [R7] ;  /* 0x0000000007067984 */ /* 0x001e240000000800 */
        /* <DEDUP_REMOVED lines=8> */
[----:B------:R-:W2:Y:S02]  /*0290*/  LDC.64 R2, c[0x0][0x388] ;  /* 0x0000e200ff027b82 */ /* 0x000ea40000000a00 */
[----:B--2---:R-:W-:-:S05]  /*02a0*/  IMAD.WIDE.U32 R2, R0, 0x4, R2 ;  /* 0x0000000400027825 */ /* 0x004fca00078e0002 */
[----:B-1----:R-:W-:Y:S01]  /*02b0*/  STG.E desc[UR6][R2.64], R5 ;  /* 0x0000000502007986 */ /* 0x002fe2000c101906 */
[----:B------:R-:W-:Y:S05]  /*02c0*/  EXIT ;  /* 0x000000000000794d */ /* 0x000fea0003800000 */
.L_x_4:
        /* <DEDUP_REMOVED lines=11> */
.L_x_15:


//--------------------- .text._Z6reduceILj32EEvPjS0_m --------------------------
	.section	.text._Z6reduceILj32EEvPjS0_m,"ax",@progbits
	.align	128
        .global         _Z6reduceILj32EEvPjS0_m
        .type           _Z6reduceILj32EEvPjS0_m,@function
        .size           _Z6reduceILj32EEvPjS0_m,(.L_x_16 - _Z6reduceILj32EEvPjS0_m)
        .other          _Z6reduceILj32EEvPjS0_m,@"STO_CUDA_ENTRY STV_DEFAULT"
_Z6reduceILj32EEvPjS0_m:
.text._Z6reduceILj32EEvPjS0_m:
        /* <DEDUP_REMOVED lines=22> */
[----:B------:R-:W-:Y:S01]  /*0160*/  LDS R2, [R7+0x40] ;  /* 0x0000400007027984 */ /* 0x000fe20000000800 */
[----:B------:R-:W-:-:S03]  /*0170*/  ISETP.NE.AND P0, PT, R9, RZ, PT ;  /* 0x000000ff0900720c */ /* 0x000fc60003f05270 */
[----:B------:R-:W1:Y:S02]  /*0180*/  LDS R3, [R7] ;  /* 0x0000000007037984 */ /* 0x000e640000000800 */
[----:B-1----:R-:W-:-:S05]  /*0190*/  IMAD.IADD R2, R2, 0x1, R3 ;  /* 0x0000000102027824 */ /* 0x002fca00078e0203 */
[----:B------:R-:W-:Y:S04]  /*01a0*/  STS [R7], R2 ;  /* 0x0000000207007388 */ /* 0x000fe80000000800 */
[----:B------:R-:W-:Y:S04]  /*01b0*/  LDS R3, [R7+0x20] ;  /* 0x0000200007037984 */ /* 0x000fe80000000800 */
[----:B------:R-:W1:Y:S02]  /*01c0*/  LDS R4, [R7] ;  /* 0x0000000007047984 */ /* 0x000e640000000800 */
[----:B-1----:R-:W-:-:S05]  /*01d0*/  IADD3 R4, PT, PT, R3, R4, RZ ;  /* 0x0000000403047210 */ /* 0x002fca0007ffe0ff */
[----:B------:R-:W-:Y:S04]  /*01e0*/  STS [R7], R4 ;  /* 0x0000000407007388 */ /* 0x000fe80000000800 */
[----:B------:R-:W-:Y:S04]  /*01f0*/  LDS R3, [R7+0x10] ;  /* 0x0000100007037984 */ /* 0x000fe80000000800 */
[----:B0-----:R-:W0:Y:S02]  /*0200*/  LDS R6, [R7] ;  /* 0x0000000007067984 */ /* 0x001e240000000800 */
        /* <DEDUP_REMOVED lines=12> */
[----:B0-----:R-:W0:Y:S02]  /*02d0*/  LDC.64 R2, c[0x0][0x388] ;  /* 0x0000e200ff027b82 */ /* 0x001e240000000a00 */
[----:B0-----:R-:W-:-:S05]  /*02e0*/  IMAD.WIDE.U32 R2, R0, 0x4, R2 ;  /* 0x0000000400027825 */ /* 0x001fca00078e0002 */
[----:B-1----:R-:W-:Y:S01]  /*02f0*/  STG.E desc[UR6][R2.64], R5 ;  /* 0x0000000502007986 */ /* 0x002fe2000c101906 */
[----:B------:R-:W-:Y:S05]  /*0300*/  EXIT ;  /* 0x000000000000794d */ /* 0x000fea0003800000 */
.L_x_5:
        /* <DEDUP_REMOVED lines=15> */
.L_x_16:


//--------------------- .text._Z6reduceILj64EEvPjS0_m --------------------------
	.section	.text._Z6reduceILj64EEvPjS0_m,"ax",@progbits
	.align	128
        .global         _Z6reduceILj64EEvPjS0_m
        .type           _Z6reduceILj64EEvPjS0_m,@function
        .size           _Z6reduceILj64EEvPjS0_m,(.L_x_17 - _Z6reduceILj64EEvPjS0_m)
        .other          _Z6reduceILj64EEvPjS0_m,@"STO_CUDA_ENTRY STV_DEFAULT"
_Z6reduceILj64EEvPjS0_m:
.text._Z6reduceILj64EEvPjS0_m:
        /* <DEDUP_REMOVED lines=48> */
[----:B0-----:R-:W0:Y:S01]  /*0300*/  LDS R5, [UR4] ;  /* 0x00000004ff057984 */ /* 0x001e220008000800 */
[----:B------:R-:W1:Y:S02]  /*0310*/  LDC.64 R2, c[0x0][0x388] ;  /* 0x0000e200ff027b82 */ /* 0x000e640000000a00 */
[----:B-1----:R-:W-:-:S05]  /*0320*/  IMAD.WIDE.U32 R2, R0, 0x4, R2 ;  /* 0x0000000400027825 */ /* 0x002fca00078e0002 */
[----:B0-----:R-:W-:Y:S01]  /*0330*/  STG.E desc[UR6][R2.64], R5 ;  /* 0x0000000502007986 */ /* 0x001fe2000c101906 */
[----:B------:R-:W-:Y:S05]  /*0340*/  EXIT ;  /* 0x000000000000794d */ /* 0x000fea0003800000 */
.L_x_6:
        /* <DEDUP_REMOVED lines=11> */
.L_x_17:


//--------------------- .text._Z6reduceILj128EEvPjS0_m --------------------------
	.section	.text._Z6reduceILj128EEvPjS0_m,"ax",@progbits
	.align	128
        .global         _Z6reduceILj128EEvPjS0_m
        .type           _Z6reduceILj128EEvPjS0_m,@function
        .size           _Z6reduceILj128EEvPjS0_m,(.L_x_18 - _Z6reduceILj128EEvPjS0_m)
        .other          _Z6reduceILj128EEvPjS0_m,@"STO_CUDA_ENTRY STV_DEFAULT"
_Z6reduceILj128EEvPjS0_m:
.text._Z6reduceILj128EEvPjS0_m:
        /* <DEDUP_REMOVED lines=17> */
[C---:B------:R-:W-:Y:S02]  /*0110*/  ISETP.GT.U32.AND P0, PT, R2.reuse, 0x3f, PT ;  /* 0x0000003f0200780c */ /* 0x040fe40003f04070 */
[----:B------:R-:W-:Y:S02]  /*0120*/  ISETP.GT.U32.AND P1, PT, R2, 0x1f, PT ;  /* 0x0000001f0200780c */ /* 0x000fe40003f24070 */
[----:B--2---:R-:W-:-:S05]  /*0130*/  IADD3 R3, PT, PT, R4, R7, RZ ;  /* 0x0000000704037210 */ /* 0x004fca0007ffe0ff */
[----:B------:R-:W-:Y:S01]  /*0140*/  STS [R8], R3 ;  /* 0x0000000308007388 */ /* 0x000fe20000000800 */
[----:B------:R-:W-:Y:S06]  /*0150*/  BAR.SYNC.DEFER_BLOCKING 0x0 ;  /* 0x0000000000007b1d */ /* 0x000fec0000010000 */
[----:B------:R-:W-:Y:S04]  /*0160*/  @!P0 LDS R9, [R8+0x100] ;  /* 0x0001000008098984 */ /* 0x000fe80000000800 */
[----:B------:R-:W0:Y:S02]  /*0170*/  @!P0 LDS R4, [R8] ;  /* 0x0000000008048984 */ /* 0x000e240000000800 */
[----:B0-----:R-:W-:-:S05]  /*0180*/  @!P0 IMAD.IADD R9, R9, 0x1, R4 ;  /* 0x0000000109098824 */ /* 0x001fca00078e0204 */
[----:B------:R0:W-:Y:S01]  /*0190*/  @!P0 STS [R8], R9 ;  /* 0x0000000908008388 */ /* 0x0001e20000000800 */
        /* <DEDUP_REMOVED lines=33> */
.L_x_7:
        /* <DEDUP_REMOVED lines=13> */
.L_x_18:


//--------------------- .text._Z6reduceILj256EEvPjS0_m --------------------------
	.section	.text._Z6reduceILj256EEvPjS0_m,"ax",@progbits
	.align	128
        .global         _Z6reduceILj256EEvPjS0_m
        .type           _Z6reduceILj256EEvPjS0_m,@function
        .size           _Z6reduceILj256EEvPjS0_m,(.L_x_19 - _Z6reduceILj256EEvPjS0_m)
        .other          _Z6reduceILj256EEvPjS0_m,@"STO_CUDA_ENTRY STV_DEFAULT"
_Z6reduceILj256EEvPjS0_m:
.text._Z6reduceILj256EEvPjS0_m:
        /* <DEDUP_REMOVED lines=25> */
[----:B------:R-:W-:Y:S01]  /*0190*/  @!P1 STS [R3], R4 ;  /* 0x0000000403009388 */ /* 0x000fe20000000800 */
[----:B------:R-:W-:Y:S06]  /*01a0*/  BAR.SYNC.DEFER_BLOCKING 0x0 ;  /* 0x0000000000007b1d */ /* 0x000fec0000010000 */
[----:B------:R-:W-:Y:S04]  /*01b0*/  @!P0 LDS R5, [R3+0x100] ;  /* 0x0001000003058984 */ /* 0x000fe80000000800 */
[----:B------:R-:W0:Y:S01]  /*01c0*/  @!P0 LDS R6, [R3] ;  /* 0x0000000003068984 */ /* 0x000e220000000800 */
[----:B------:R-:W-:-:S02]  /*01d0*/  ISETP.GT.U32.AND P1, PT, R2, 0x1f, PT ;  /* 0x0000001f0200780c */ /* 0x000fc40003f24070 */
[----:B0-----:R-:W-:-:S05]  /*01e0*/  @!P0 IADD3 R6, PT, PT, R5, R6, RZ ;  /* 0x0000000605068210 */ /* 0x001fca0007ffe0ff */
[----:B------:R0:W-:Y:S01]  /*01f0*/  @!P0 STS [R3], R6 ;  /* 0x0000000603008388 */ /* 0x0001e20000000800 */
        /* <DEDUP_REMOVED lines=33> */
.L_x_8:
        /* <DEDUP_REMOVED lines=15> */
.L_x_19:


//--------------------- .text._Z6reduceILj512EEvPjS0_m --------------------------
	.section	.text._Z6reduceILj512EEvPjS0_m,"ax",@progbits
	.align	128
        .global         _Z6reduceILj512EEvPjS0_m
        .type           _Z6reduceILj512EEvPjS0_m,@function
        .size           _Z6reduceILj512EEvPjS0_m,(.L_x_20 - _Z6reduceILj512EEvPjS0_m)
        .other          _Z6reduceILj512EEvPjS0_m,@"STO_CUDA_ENTRY STV_DEFAULT"
_Z6reduceILj512EEvPjS0_m:
.text._Z6reduceILj512EEvPjS0_m:
        /* <DEDUP_REMOVED lines=29> */
[----:B------:R-:W-:Y:S01]  /*01d0*/  ISETP.GT.U32.AND P1, PT, R2, 0x3f, PT ;  /* 0x0000003f0200780c */ /* 0x000fe20003f24070 */
        /* <DEDUP_REMOVED lines=41> */
.L_x_9:
        /* <DEDUP_REMOVED lines=9> */
.L_x_20:


//--------------------- .text._Z6reduceILj1024EEvPjS0_m --------------------------
	.section	.text._Z6reduceILj1024EEvPjS0_m,"ax",@progbits
	.align	128
        .global         _Z6reduceILj1024EEvPjS0_m
        .type           _Z6reduceILj1024EEvPjS0_m,@function
        .size           _Z6reduceILj1024EEvPjS0_m,(.L_x_21 - _Z6reduceILj1024EEvPjS0_m)
        .other          _Z6reduceILj1024EEvPjS0_m,@"STO_CUDA_ENTRY STV_DEFAULT"
_Z6reduceILj1024EEvPjS0_m:
.text._Z6reduceILj1024EEvPjS0_m:
        /* <DEDUP_REMOVED lines=37> */
[----:B------:R-:W-:Y:S01]  /*0250*/  @!P0 STS [R3], R8 ;  /* 0x0000000803008388 */ /* 0x000fe20000000800 */
[----:B------:R-:W-:Y:S06]  /*0260*/  BAR.SYNC.DEFER_BLOCKING 0x0 ;  /* 0x0000000000007b1d */ /* 0x000fec0000010000 */
[----:B------:R-:W-:Y:S04]  /*0270*/  @!P1 LDS R4, [R3+0x100] ;  /* 0x0001000003049984 */ /* 0x000fe80000000800 */
[----:B------:R-:W0:Y:S01]  /*0280*/  @!P1 LDS R5, [R3] ;  /* 0x0000000003059984 */ /* 0x000e220000000800 */
[----:B------:R-:W-:Y:S01]  /*0290*/  ISETP.GT.U32.AND P0, PT, R2, 0x1f, PT ;  /* 0x0000001f0200780c */ /* 0x000fe20003f04070 */
[----:B0-----:R-:W-:-:S05]  /*02a0*/  @!P1 IMAD.IADD R4, R4, 0x1, R5 ;  /* 0x0000000104049824 */ /* 0x001fca00078e0205 */
[----:B------:R0:W-:Y:S01]  /*02b0*/  @!P1 STS [R3], R4 ;  /* 0x0000000403009388 */ /* 0x0001e20000000800 */
        /* <DEDUP_REMOVED lines=33> */
.L_x_10:
        /* <DEDUP_REMOVED lines=11> */
.L_x_21:


//--------------------- .nv.shared._Z6reduceILj1EEvPjS0_m --------------------------
	.section	.nv.shared._Z6reduceILj1EEvPjS0_m,"aw",@nobits
	.sectionflags	@""
	.align	4
.nv.shared._Z6reduceILj1EEvPjS0_m:
	.zero		5120


//--------------------- .nv.shared.reserved.0     --------------------------
	.section	.nv.shared.reserved.0,"aw",@nobits
	.weak		__nv_reservedSMEM_offset_0_alias
	.size		__nv_reservedSMEM_offset_0_alias, 0, 64
	.other		__nv_reservedSMEM_offset_0_alias,@"STO_CUDA_RESERVED_SHARED STV_DEFAULT"
__nv_reservedSMEM_offset_0_alias:
	.zero		0
	.zero		64


//--------------------- .nv.shared._Z6reduceILj2EEvPjS0_m --------------------------
	.section	.nv.shared._Z6reduceILj2EEvPjS0_m,"aw",@nobits
	.sectionflags	@""
	.align	4
.nv.shared._Z6reduceILj2EEvPjS0_m:
	.zero		5120


//--------------------- .nv.shared._Z6reduceILj4EEvPjS0_m --------------------------
	.section	.nv.shared._Z6reduceILj4EEvPjS0_m,"aw",@nobits
	.sectionflags	@""
	.align	4
.nv.shared._Z6reduceILj4EEvPjS0_m:
	.zero		5120


//--------------------- .nv.shared._Z6reduceILj8EEvPjS0_m --------------------------
	.section	.nv.shared._Z6reduceILj8EEvPjS0_m,"aw",@nobits
	.sectionflags	@""
	.align	4
.nv.shared._Z6reduceILj8EEvPjS0_m:
	.zero		5120


//--------------------- .nv.shared._Z6reduceILj16EEvPjS0_m --------------------------
	.section	.nv.shared._Z6reduceILj16EEvPjS0_m,"aw",@nobits
	.sectionflags	@""
	.align	4
.nv.shared._Z6reduceILj16EEvPjS0_m:
	.zero		5120


//--------------------- .nv.shared._Z6reduceILj32EEvPjS0_m --------------------------
	.section	.nv.shared._Z6reduceILj32EEvPjS0_m,"aw",@nobits
	.sectionflags	@""
	.align	4
.nv.shared._Z6reduceILj32EEvPjS0_m:
	.zero		5120


//--------------------- .nv.shared._Z6reduceILj64EEvPjS0_m --------------------------
	.section	.nv.shared._Z6reduceILj64EEvPjS0_m,"aw",@nobits
	.sectionflags	@""
	.align	4
.nv.shared._Z6reduceILj64EEvPjS0_m:
	.zero		5120


//--------------------- .nv.shared._Z6reduceILj128EEvPjS0_m --------------------------
	.section	.nv.shared._Z6reduceILj128EEvPjS0_m,"aw",@nobits
	.sectionflags	@""
	.align	4
.nv.shared._Z6reduceILj128EEvPjS0_m:
	.zero		5120


//--------------------- .nv.shared._Z6reduceILj256EEvPjS0_m --------------------------
	.section	.nv.shared._Z6reduceILj256EEvPjS0_m,"aw",@nobits
	.sectionflags	@""
	.align	4
.nv.shared._Z6reduceILj256EEvPjS0_m:
	.zero		5120


//--------------------- .nv.shared._Z6reduceILj512EEvPjS0_m --------------------------
	.section	.nv.shared._Z6reduceILj512EEvPjS0_m,"aw",@nobits
	.sectionflags	@""
	.align	4
.nv.shared._Z6reduceILj512EEvPjS0_m:
	.zero		5120


//--------------------- .nv.shared._Z6reduceILj1024EEvPjS0_m --------------------------
	.section	.nv.shared._Z6reduceILj1024EEvPjS0_m,"aw",@nobits
	.sectionflags	@""
	.align	4
.nv.shared._Z6reduceILj1024EEvPjS0_m:
	.zero		5120


//--------------------- .nv.constant0._Z6reduceILj1EEvPjS0_m --------------------------
	.section	.nv.constant0._Z6reduceILj1EEvPjS0_m,"a",@progbits
	.sectionflags	@""
	.align	4
.nv.constant0._Z6reduceILj1EEvPjS0_m:
	.zero		920


//--------------------- .nv.constant0._Z6reduceILj2EEvPjS0_m --------------------------
	.section	.nv.constant0._Z6reduceILj2EEvPjS0_m,"a",@progbits
	.sectionflags	@""
	.align	4
.nv.constant0._Z6reduceILj2EEvPjS0_m:
	.zero		920


//--------------------- .nv.constant0._Z6reduceILj4EEvPjS0_m --------------------------
	.section	.nv.constant0._Z6reduceILj4EEvPjS0_m,"a",@progbits
	.sectionflags	@""
	.align	4
.nv.constant0._Z6reduceILj4EEvPjS0_m:
	.zero		920


//--------------------- .nv.constant0._Z6reduceILj8EEvPjS0_m --------------------------
	.section	.nv.constant0._Z6reduceILj8EEvPjS0_m,"a",@progbits
	.sectionflags	@""
	.align	4
.nv.constant0._Z6reduceILj8EEvPjS0_m:
	.zero		920


//--------------------- .nv.constant0._Z6reduceILj16EEvPjS0_m --------------------------
	.section	.nv.constant0._Z6reduceILj16EEvPjS0_m,"a",@progbits
	.sectionflags	@""
	.align	4
.nv.constant0._Z6reduceILj16EEvPjS0_m:
	.zero		920


//--------------------- .nv.constant0._Z6reduceILj32EEvPjS0_m --------------------------
	.section	.nv.constant0._Z6reduceILj32EEvPjS0_m,"a",@progbits
	.sectionflags	@""
	.align	4
.nv.constant0._Z6reduceILj32EEvPjS0_m:
	.zero		920


//--------------------- .nv.constant0._Z6reduceILj64EEvPjS0_m --------------------------
	.section	.nv.constant0._Z6reduceILj64EEvPjS0_m,"a",@progbits
	.sectionflags	@""
	.align	4
.nv.constant0._Z6reduceILj64EEvPjS0_m:
	.zero		920


//--------------------- .nv.constant0._Z6reduceILj128EEvPjS0_m --------------------------
	.section	.nv.constant0._Z6reduceILj128EEvPjS0_m,"a",@progbits
	.sectionflags	@""
	.align	4
.nv.constant0._Z6reduceILj128EEvPjS0_m:
	.zero		920


//--------------------- .nv.constant0._Z6reduceILj256EEvPjS0_m --------------------------
	.section	.nv.constant0._Z6reduceILj256EEvPjS0_m,"a",@progbits
	.sectionflags	@""
	.align	4
.nv.constant0._Z6reduceILj256EEvPjS0_m:
	.zero		920


//--------------------- .nv.constant0._Z6reduceILj512EEvPjS0_m --------------------------
	.section	.nv.constant0._Z6reduceILj512EEvPjS0_m,"a",@progbits
	.sectionflags	@""
	.align	4
.nv.constant0._Z6reduceILj512EEvPjS0_m:
	.zero		920


//--------------------- .nv.constant0._Z6reduceILj1024EEvPjS0_m --------------------------
	.section	.nv.constant0._Z6reduceILj1024EEvPjS0_m,"a",@progbits
	.sectionflags	@""
	.align	4
.nv.constant0._Z6reduceILj1024EEvPjS0_m:
	.zero		920


//--------------------- SYMBOLS --------------------------

	.type		.nv.reservedSmem.offset0,@object
	.size		.nv.reservedSmem.offset0,0x4
	.type		.nv.reservedSmem.cap,@object
	.size		.nv.reservedSmem.cap,0x4
